	.target	sm_100a

	.elftype	@"ET_EXEC"


//--------------------- .note.nv.tkinfo           --------------------------
	.section	.note.nv.tkinfo,"",@"SHT_NOTE"
	.sectionflags	@"SHF_NOTE_NV_TKINFO"
	.tkinfo
        /*0018*/ 	.word	0x00000002
        /*0030*/ 	.string	""
        /*0030*/ 	.string	"ptxas"
        /*0030*/ 	.string	"Cuda compilation tools, release 13.0, V13.0.88"
        /*0030*/ 	.string	"Build cuda_13.0.r13.0/compiler.36424714_0"
        /*0030*/ 	.string	"-arch sm_100a -m 64 "



//--------------------- .note.nv.cuinfo           --------------------------
	.section	.note.nv.cuinfo,"",@"SHT_NOTE"
	.sectionflags	@"SHF_NOTE_NV_CUINFO"
        /*0018*/ 	.short	0x0002
        /*001a*/ 	.short	0x0064
        /*001c*/ 	.short	0x0082
	.zero		2


//--------------------- .nv.info                  --------------------------
	.section	.nv.info,"",@"SHT_CUDA_INFO"
	.align	4


	//----- nvinfo : EIATTR_REGCOUNT
	.align		4
        /*0000*/ 	.byte	0x04, 0x2f
        /*0002*/ 	.short	(.L_19 - .L_18)
	.align		4
.L_18:
        /*0004*/ 	.word	index@(_ZN7cutlass13device_kernelINS_4gemm6kernel13GemmUniversalIN4cute5tupleIJiiiiEEENS1_10collective13CollectiveMmaINS1_35MainloopSm100TmaUmmaWarpSpecializedILi12ELi2ELi4ENS5_IJNS4_1CILi1EEENSA_ILi8EEESB_EEEEENS5_IJNSA_ILi128EEESF_NSA_ILi32EEEEEENS_10bfloat16_tENS5_IJlSB_lEEESI_SJ_NS4_8TiledMMAINS4_8MMA_AtomIJNS4_20SM100_MMA_F16BF16_SSISI_SI_fLi128ELi128ELNS4_4UMMA5MajorE0ELSO_0ELNSN_7ScaleInE0ELSP_0EEEEEENS4_6LayoutINS5_IJSB_SB_SB_EEENS5_IJNSA_ILi0EEESU_SU_EEEEENS5_IJNS4_10UnderscoreESX_SX_EEEEENS4_23SM90_TMA_LOAD_MULTICASTENS4_14ComposedLayoutINS4_7SwizzleILi2ELi4ELi3EEENS4_18smem_ptr_flag_bitsILi16EEENSS_INS5_IJSC_SG_EEENS5_IJSG_SB_EEEEEEEvNS4_8identityENS4_13SM90_TMA_LOADES19_vS1A_EENS_8epilogue10collective18CollectiveEpilogueINS1D_23Sm100TmaWarpSpecializedILi4ELi2ELi32ELb1ELb0EEEJSH_NS5_IJNSS_ISF_SB_EENSS_ISG_SB_EEEEESI_SJ_SI_SJ_NS1D_6fusion15FusionCallbacksIS1H_NS1L_17LinearCombinationISI_fSI_fLNS_15FloatRoundStyleE2EEESH_S1K_JEEENS4_5SM1004TMEM4LOAD26SM100_TMEM_LOAD_32dp32b32xES1B_S19_NS4_39AutoVectorizingCopyWithAssumedAlignmentILi128EEENS4_14SM90_TMA_STOREES19_S1W_S1W_EEEvvEEEEvNT_6ParamsE)
        /*0008*/ 	.word	0x00000076


	//----- nvinfo : EIATTR_FRAME_SIZE
	.align		4
.L_19:
        /*000c*/ 	.byte	0x04, 0x11
        /*000e*/ 	.short	(.L_21 - .L_20)
	.align		4
.L_20:
        /*0010*/ 	.word	index@($__internal_2_$__cuda_sm10x_tcgen05_guardrail_trap_unallocated_columns_being_dealloced)
        /*0014*/ 	.word	0x00000000


	//----- nvinfo : EIATTR_FRAME_SIZE
	.align		4
.L_21:
        /*0018*/ 	.byte	0x04, 0x11
        /*001a*/ 	.short	(.L_23 - .L_22)
	.align		4
.L_22:
        /*001c*/ 	.word	index@($__internal_1_$__cuda_sm10x_tcgen05_guardrail_trap_phase_invalid_during_alloc)
        /*0020*/ 	.word	0x00000000


	//----- nvinfo : EIATTR_FRAME_SIZE
	.align		4
.L_23:
        /*0024*/ 	.byte	0x04, 0x11
        /*0026*/ 	.short	(.L_25 - .L_24)
	.align		4
.L_24:
        /*0028*/ 	.word	index@($__internal_0_$__cuda_sm10x_tcgen05_guardrail_trap_col_being_dealloced_not_returned_by_alloc)
        /*002c*/ 	.word	0x00000000


	//----- nvinfo : EIATTR_FRAME_SIZE
	.align		4
.L_25:
        /*0030*/ 	.byte	0x04, 0x11
        /*0032*/ 	.short	(.L_27 - .L_26)
	.align		4
.L_26:
        /*0034*/ 	.word	index@(_ZN7cutlass13device_kernelINS_4gemm6kernel13GemmUniversalIN4cute5tupleIJiiiiEEENS1_10collective13CollectiveMmaINS1_35MainloopSm100TmaUmmaWarpSpecializedILi12ELi2ELi4ENS5_IJNS4_1CILi1EEENSA_ILi8EEESB_EEEEENS5_IJNSA_ILi128EEESF_NSA_ILi32EEEEEENS_10bfloat16_tENS5_IJlSB_lEEESI_SJ_NS4_8TiledMMAINS4_8MMA_AtomIJNS4_20SM100_MMA_F16BF16_SSISI_SI_fLi128ELi128ELNS4_4UMMA5MajorE0ELSO_0ELNSN_7ScaleInE0ELSP_0EEEEEENS4_6LayoutINS5_IJSB_SB_SB_EEENS5_IJNSA_ILi0EEESU_SU_EEEEENS5_IJNS4_10UnderscoreESX_SX_EEEEENS4_23SM90_TMA_LOAD_MULTICASTENS4_14ComposedLayoutINS4_7SwizzleILi2ELi4ELi3EEENS4_18smem_ptr_flag_bitsILi16EEENSS_INS5_IJSC_SG_EEENS5_IJSG_SB_EEEEEEEvNS4_8identityENS4_13SM90_TMA_LOADES19_vS1A_EENS_8epilogue10collective18CollectiveEpilogueINS1D_23Sm100TmaWarpSpecializedILi4ELi2ELi32ELb1ELb0EEEJSH_NS5_IJNSS_ISF_SB_EENSS_ISG_SB_EEEEESI_SJ_SI_SJ_NS1D_6fusion15FusionCallbacksIS1H_NS1L_17LinearCombinationISI_fSI_fLNS_15FloatRoundStyleE2EEESH_S1K_JEEENS4_5SM1004TMEM4LOAD26SM100_TMEM_LOAD_32dp32b32xES1B_S19_NS4_39AutoVectorizingCopyWithAssumedAlignmentILi128EEENS4_14SM90_TMA_STOREES19_S1W_S1W_EEEvvEEEEvNT_6ParamsE)
        /*0038*/ 	.word	0x00000000


	//----- nvinfo : EIATTR_MIN_STACK_SIZE
	.align		4
.L_27:
        /*003c*/ 	.byte	0x04, 0x12
        /*003e*/ 	.short	(.L_29 - .L_28)
	.align		4
.L_28:
        /*0040*/ 	.word	index@(_ZN7cutlass13device_kernelINS_4gemm6kernel13GemmUniversalIN4cute5tupleIJiiiiEEENS1_10collective13CollectiveMmaINS1_35MainloopSm100TmaUmmaWarpSpecializedILi12ELi2ELi4ENS5_IJNS4_1CILi1EEENSA_ILi8EEESB_EEEEENS5_IJNSA_ILi128EEESF_NSA_ILi32EEEEEENS_10bfloat16_tENS5_IJlSB_lEEESI_SJ_NS4_8TiledMMAINS4_8MMA_AtomIJNS4_20SM100_MMA_F16BF16_SSISI_SI_fLi128ELi128ELNS4_4UMMA5MajorE0ELSO_0ELNSN_7ScaleInE0ELSP_0EEEEEENS4_6LayoutINS5_IJSB_SB_SB_EEENS5_IJNSA_ILi0EEESU_SU_EEEEENS5_IJNS4_10UnderscoreESX_SX_EEEEENS4_23SM90_TMA_LOAD_MULTICASTENS4_14ComposedLayoutINS4_7SwizzleILi2ELi4ELi3EEENS4_18smem_ptr_flag_bitsILi16EEENSS_INS5_IJSC_SG_EEENS5_IJSG_SB_EEEEEEEvNS4_8identityENS4_13SM90_TMA_LOADES19_vS1A_EENS_8epilogue10collective18CollectiveEpilogueINS1D_23Sm100TmaWarpSpecializedILi4ELi2ELi32ELb1ELb0EEEJSH_NS5_IJNSS_ISF_SB_EENSS_ISG_SB_EEEEESI_SJ_SI_SJ_NS1D_6fusion15FusionCallbacksIS1H_NS1L_17LinearCombinationISI_fSI_fLNS_15FloatRoundStyleE2EEESH_S1K_JEEENS4_5SM1004TMEM4LOAD26SM100_TMEM_LOAD_32dp32b32xES1B_S19_NS4_39AutoVectorizingCopyWithAssumedAlignmentILi128EEENS4_14SM90_TMA_STOREES19_S1W_S1W_EEEvvEEEEvNT_6ParamsE)
        /*0044*/ 	.word	0x00000000
.L_29:


//--------------------- .nv.compat                --------------------------
	.section	.nv.compat,"",@"SHT_CUDA_COMPAT_INFO"
	.align	4
        /*0000*/ 	.byte	0x02, 0x09, 0x01, 0x00, 0x02, 0x02, 0x02, 0x00, 0x02, 0x05, 0x05, 0x00, 0x03, 0x07, 0x01, 0x01
        /*0010*/ 	.byte	0x02, 0x03, 0x01, 0x00, 0x02, 0x06, 0x01, 0x00, 0x04, 0x0b, 0x08, 0x00, 0x09, 0x00, 0x00, 0x00
        /*0020*/ 	.byte	0x00, 0x00, 0x00, 0x00


//--------------------- .nv.info._ZN7cutlass13device_kernelINS_4gemm6kernel13GemmUniversalIN4cute5tupleIJiiiiEEENS1_10collective13CollectiveMmaINS1_35MainloopSm100TmaUmmaWarpSpecializedILi12ELi2ELi4ENS5_IJNS4_1CILi1EEENSA_ILi8EEESB_EEEEENS5_IJNSA_ILi128EEESF_NSA_ILi32EEEEEENS_10bfloat16_tENS5_IJlSB_lEEESI_SJ_NS4_8TiledMMAINS4_8MMA_AtomIJNS4_20SM100_MMA_F16BF16_SSISI_SI_fLi128ELi128ELNS4_4UMMA5MajorE0ELSO_0ELNSN_7ScaleInE0ELSP_0EEEEEENS4_6LayoutINS5_IJSB_SB_SB_EEENS5_IJNSA_ILi0EEESU_SU_EEEEENS5_IJNS4_10UnderscoreESX_SX_EEEEENS4_23SM90_TMA_LOAD_MULTICASTENS4_14ComposedLayoutINS4_7SwizzleILi2ELi4ELi3EEENS4_18smem_ptr_flag_bitsILi16EEENSS_INS5_IJSC_SG_EEENS5_IJSG_SB_EEEEEEEvNS4_8identityENS4_13SM90_TMA_LOADES19_vS1A_EENS_8epilogue10collective18CollectiveEpilogueINS1D_23Sm100TmaWarpSpecializedILi4ELi2ELi32ELb1ELb0EEEJSH_NS5_IJNSS_ISF_SB_EENSS_ISG_SB_EEEEESI_SJ_SI_SJ_NS1D_6fusion15FusionCallbacksIS1H_NS1L_17LinearCombinationISI_fSI_fLNS_15FloatRoundStyleE2EEESH_S1K_JEEENS4_5SM1004TMEM4LOAD26SM100_TMEM_LOAD_32dp32b32xES1B_S19_NS4_39AutoVectorizingCopyWithAssumedAlignmentILi128EEENS4_14SM90_TMA_STOREES19_S1W_S1W_EEEvvEEEEvNT_6ParamsE --------------------------
	.section	.nv.info._ZN7cutlass13device_kernelINS_4gemm6kernel13GemmUniversalIN4cute5tupleIJiiiiEEENS1_10collective13CollectiveMmaINS1_35MainloopSm100TmaUmmaWarpSpecializedILi12ELi2ELi4ENS5_IJNS4_1CILi1EEENSA_ILi8EEESB_EEEEENS5_IJNSA_ILi128EEESF_NSA_ILi32EEEEEENS_10bfloat16_tENS5_IJlSB_lEEESI_SJ_NS4_8TiledMMAINS4_8MMA_AtomIJNS4_20SM100_MMA_F16BF16_SSISI_SI_fLi128ELi128ELNS4_4UMMA5MajorE0ELSO_0ELNSN_7ScaleInE0ELSP_0EEEEEENS4_6LayoutINS5_IJSB_SB_SB_EEENS5_IJNSA_ILi0EEESU_SU_EEEEENS5_IJNS4_10UnderscoreESX_SX_EEEEENS4_23SM90_TMA_LOAD_MULTICASTENS4_14ComposedLayoutINS4_7SwizzleILi2ELi4ELi3EEENS4_18smem_ptr_flag_bitsILi16EEENSS_INS5_IJSC_SG_EEENS5_IJSG_SB_EEEEEEEvNS4_8identityENS4_13SM90_TMA_LOADES19_vS1A_EENS_8epilogue10collective18CollectiveEpilogueINS1D_23Sm100TmaWarpSpecializedILi4ELi2ELi32ELb1ELb0EEEJSH_NS5_IJNSS_ISF_SB_EENSS_ISG_SB_EEEEESI_SJ_SI_SJ_NS1D_6fusion15FusionCallbacksIS1H_NS1L_17LinearCombinationISI_fSI_fLNS_15FloatRoundStyleE2EEESH_S1K_JEEENS4_5SM1004TMEM4LOAD26SM100_TMEM_LOAD_32dp32b32xES1B_S19_NS4_39AutoVectorizingCopyWithAssumedAlignmentILi128EEENS4_14SM90_TMA_STOREES19_S1W_S1W_EEEvvEEEEvNT_6ParamsE,"",@"SHT_CUDA_INFO"
	.sectionflags	@""
	.align	4


	//----- nvinfo : EIATTR_CUDA_API_VERSION
	.align		4
        /*0000*/ 	.byte	0x04, 0x37
        /*0002*/ 	.short	(.L_31 - .L_30)
.L_30:
        /*0004*/ 	.word	0x00000082


	//----- nvinfo : EIATTR_KPARAM_INFO
	.align		4
.L_31:
        /*0008*/ 	.byte	0x04, 0x17
        /*000a*/ 	.short	(.L_33 - .L_32)
.L_32:
        /*000c*/ 	.word	0x00000000
        /*0010*/ 	.short	0x0000
        /*0012*/ 	.short	0x0000
        /*0014*/ 	.byte	0x00, 0xf0, 0x01, 0x20


	//----- nvinfo : EIATTR_AT_ENTRY_FRAGMENTS
	.align		4
.L_33:
        /*0018*/ 	.byte	0x04, 0x4f
        /*001a*/ 	.short	(.L_35 - .L_34)


	//   ....[0]....
.L_34:
        /*001c*/ 	.word	0x00000006


	//----- nvinfo : EIATTR_RESERVED_SMEM_USED
	.align		4
.L_35:
        /*0020*/ 	.byte	0x01, 0x41
	.zero		2


	//----- nvinfo : EIATTR_SPARSE_MMA_MASK
	.align		4
        /*0024*/ 	.byte	0x03, 0x50
        /*0026*/ 	.short	0x0000


	//----- nvinfo : EIATTR_TCGEN05_1CTA_USED
	.align		4
        /*0028*/ 	.byte	0x01, 0x51
	.zero		2


	//----- nvinfo : EIATTR_MAXREG_COUNT
	.align		4
        /*002c*/ 	.byte	0x03, 0x1b
        /*002e*/ 	.short	0x00ff


	//----- nvinfo : EIATTR_NUM_BARRIERS
	.align		4
        /*0030*/ 	.byte	0x02, 0x4c
        /*0032*/ 	.byte	0x07
	.zero		1


	//----- nvinfo : EIATTR_EXTERNS
	.align		4
        /*0034*/ 	.byte	0x04, 0x0f
        /*0036*/ 	.short	(.L_37 - .L_36)


	//   ....[0]....
	.align		4
.L_36:
        /*0038*/ 	.word	index@(__assertfail)


	//----- nvinfo : EIATTR_MERCURY_ISA_VERSION
	.align		4
.L_37:
        /*003c*/ 	.byte	0x03, 0x5f
        /*003e*/ 	.short	0x0101


	//----- nvinfo : EIATTR_INT_WARP_WIDE_INSTR_OFFSETS
	.align		4
        /*0040*/ 	.byte	0x04, 0x31
        /*0042*/ 	.short	(.L_39 - .L_38)


	//   ....[0]....
.L_38:
        /*0044*/ 	.word	0x00004290


	//   ....[1]....
        /*0048*/ 	.word	0x000042b0


	//   ....[2]....
        /*004c*/ 	.word	0x000042e0


	//   ....[3]....
        /*0050*/ 	.word	0x00004e20


	//   ....[4]....
        /*0054*/ 	.word	0x00004e90


	//   ....[5]....
        /*0058*/ 	.word	0x00004f70


	//   ....[6]....
        /*005c*/ 	.word	0x00004ff0


	//   ....[7]....
        /*0060*/ 	.word	0x000050f0


	//   ....[8]....
        /*0064*/ 	.word	0x00005170


	//   ....[9]....
        /*0068*/ 	.word	0x00005260


	//   ....[10]....
        /*006c*/ 	.word	0x00005310


	//----- nvinfo : EIATTR_COOP_GROUP_MASK_REGIDS
	.align		4
.L_39:
        /*0070*/ 	.byte	0x04, 0x29
        /*0072*/ 	.short	(.L_41 - .L_40)


	//   ....[0]....
.L_40:
        /*0074*/ 	.word	0xffffffff


	//   ....[1]....
        /*0078*/ 	.word	0xffffffff


	//   ....[2]....
        /*007c*/ 	.word	0xffffffff


	//   ....[3]....
        /*0080*/ 	.word	0xffffffff


	//   ....[4]....
        /*0084*/ 	.word	0xffffffff


	//   ....[5]....
        /*0088*/ 	.word	0xffffffff


	//   ....[6]....
        /*008c*/ 	.word	0xffffffff


	//   ....[7]....
        /*0090*/ 	.word	0xffffffff


	//   ....[8]....
        /*0094*/ 	.word	0xffffffff


	//   ....[9]....
        /*0098*/ 	.word	0xffffffff


	//   ....[10]....
        /*009c*/ 	.word	0xffffffff


	//   ....[11]....
        /*00a0*/ 	.word	0xffffffff


	//   ....[12]....
        /*00a4*/ 	.word	0xffffffff


	//   ....[13]....
        /*00a8*/ 	.word	0xffffffff


	//----- nvinfo : EIATTR_COOP_GROUP_INSTR_OFFSETS
	.align		4
.L_41:
        /*00ac*/ 	.byte	0x04, 0x28
        /*00ae*/ 	.short	(.L_43 - .L_42)


	//   ....[0]....
.L_42:
        /*00b0*/ 	.word	0x00000080


	//   ....[1]....
        /*00b4*/ 	.word	0x000004f0


	//   ....[2]....
        /*00b8*/ 	.word	0x000007d0


	//   ....[3]....
        /*00bc*/ 	.word	0x00000970


	//   ....[4]....
        /*00c0*/ 	.word	0x00000a70


	//   ....[5]....
        /*00c4*/ 	.word	0x00000be0


	//   ....[6]....
        /*00c8*/ 	.word	0x00000d80


	//   ....[7]....
        /*00cc*/ 	.word	0x00000f30


	//   ....[8]....
        /*00d0*/ 	.word	0x00002290


	//   ....[9]....
        /*00d4*/ 	.word	0x000035c0


	//   ....[10]....
        /*00d8*/ 	.word	0x000037d0


	//   ....[11]....
        /*00dc*/ 	.word	0x00003800


	//   ....[12]....
        /*00e0*/ 	.word	0x00004170


	//   ....[13]....
        /*00e4*/ 	.word	0x000043a0


	//----- nvinfo : EIATTR_VRC_CTA_INIT_COUNT
	.align		4
.L_43:
        /*00e8*/ 	.byte	0x02, 0x4a
        /*00ea*/ 	.byte	0x80
	.zero		1


	//----- nvinfo : EIATTR_SYSCALL_OFFSETS
	.align		4
        /*00ec*/ 	.byte	0x04, 0x46
        /*00ee*/ 	.short	(.L_45 - .L_44)


	//   ....[0]....
.L_44:
        /*00f0*/ 	.word	0x00005f60


	//   ....[1]....
        /*00f4*/ 	.word	0x00006050


	//   ....[2]....
        /*00f8*/ 	.word	0x00006820


	//   ....[3]....
        /*00fc*/ 	.word	0x000074a0


	//   ....[4]....
        /*0100*/ 	.word	0x00008100


	//   ....[5]....
        /*0104*/ 	.word	0x00008d60


	//----- nvinfo : EIATTR_MBARRIER_INSTR_OFFSETS
	.align		4
.L_45:
        /*0108*/ 	.byte	0x04, 0x39
        /*010a*/ 	.short	(.L_47 - .L_46)


	//   ....[0]....
.L_46:
        /*010c*/ 	.word	0x00000630
        /*0110*/ 	.word	0x000000ff
        /*0114*/ 	.word	0x00000000
        /*0118*/ 	.short	0x0100
        /*011a*/ 	.byte	0x04
	.zero		1


	//   ....[1]....
        /*011c*/ 	.word	0x00000640
        /*0120*/ 	.word	0x000000ff
        /*0124*/ 	.word	0x00000060
        /*0128*/ 	.short	0x0100
        /*012a*/ 	.byte	0x04
	.zero		1


	//   ....[2]....
        /*012c*/ 	.word	0x00000650
        /*0130*/ 	.word	0x000000ff
        /*0134*/ 	.word	0x00000008
        /*0138*/ 	.short	0x0100
        /*013a*/ 	.byte	0x04
	.zero		1


	//   ....[3]....
        /*013c*/ 	.word	0x00000660
        /*0140*/ 	.word	0x000000ff
        /*0144*/ 	.word	0x00000068
        /*0148*/ 	.short	0x0100
        /*014a*/ 	.byte	0x04
	.zero		1


	//   ....[4]....
        /*014c*/ 	.word	0x00000670
        /*0150*/ 	.word	0x000000ff
        /*0154*/ 	.word	0x00000010
        /*0158*/ 	.short	0x0100
        /*015a*/ 	.byte	0x04
	.zero		1


	//   ....[5]....
        /*015c*/ 	.word	0x00000680
        /*0160*/ 	.word	0x000000ff
        /*0164*/ 	.word	0x00000070
        /*0168*/ 	.short	0x0100
        /*016a*/ 	.byte	0x04
	.zero		1


	//   ....[6]....
        /*016c*/ 	.word	0x00000690
        /*0170*/ 	.word	0x000000ff
        /*0174*/ 	.word	0x00000018
        /*0178*/ 	.short	0x0100
        /*017a*/ 	.byte	0x04
	.zero		1


	//   ....[7]....
        /*017c*/ 	.word	0x000006a0
        /*0180*/ 	.word	0x000000ff
        /*0184*/ 	.word	0x00000078
        /*0188*/ 	.short	0x0100
        /*018a*/ 	.byte	0x04
	.zero		1


	//   ....[8]....
        /*018c*/ 	.word	0x000006b0
        /*0190*/ 	.word	0x000000ff
        /*0194*/ 	.word	0x00000020
        /*0198*/ 	.short	0x0100
        /*019a*/ 	.byte	0x04
	.zero		1


	//   ....[9]....
        /*019c*/ 	.word	0x000006c0
        /*01a0*/ 	.word	0x000000ff
        /*01a4*/ 	.word	0x00000080
        /*01a8*/ 	.short	0x0100
        /*01aa*/ 	.byte	0x04
	.zero		1


	//   ....[10]....
        /*01ac*/ 	.word	0x000006d0
        /*01b0*/ 	.word	0x000000ff
        /*01b4*/ 	.word	0x00000028
        /*01b8*/ 	.short	0x0100
        /*01ba*/ 	.byte	0x04
	.zero		1


	//   ....[11]....
        /*01bc*/ 	.word	0x000006e0
        /*01c0*/ 	.word	0x000000ff
        /*01c4*/ 	.word	0x00000088
        /*01c8*/ 	.short	0x0100
        /*01ca*/ 	.byte	0x04
	.zero		1


	//   ....[12]....
        /*01cc*/ 	.word	0x000006f0
        /*01d0*/ 	.word	0x000000ff
        /*01d4*/ 	.word	0x00000030
        /*01d8*/ 	.short	0x0100
        /*01da*/ 	.byte	0x04
	.zero		1


	//   ....[13]....
        /*01dc*/ 	.word	0x00000700
        /*01e0*/ 	.word	0x000000ff
        /*01e4*/ 	.word	0x00000090
        /*01e8*/ 	.short	0x0100
        /*01ea*/ 	.byte	0x04
	.zero		1


	//   ....[14]....
        /*01ec*/ 	.word	0x00000710
        /*01f0*/ 	.word	0x000000ff
        /*01f4*/ 	.word	0x00000038
        /*01f8*/ 	.short	0x0100
        /*01fa*/ 	.byte	0x04
	.zero		1


	//   ....[15]....
        /*01fc*/ 	.word	0x00000720
        /*0200*/ 	.word	0x000000ff
        /*0204*/ 	.word	0x00000098
        /*0208*/ 	.short	0x0100
        /*020a*/ 	.byte	0x04
	.zero		1


	//   ....[16]....
        /*020c*/ 	.word	0x00000730
        /*0210*/ 	.word	0x000000ff
        /*0214*/ 	.word	0x00000040
        /*0218*/ 	.short	0x0100
        /*021a*/ 	.byte	0x04
	.zero		1


	//   ....[17]....
        /*021c*/ 	.word	0x00000740
        /*0220*/ 	.word	0x000000ff
        /*0224*/ 	.word	0x000000a0
        /*0228*/ 	.short	0x0100
        /*022a*/ 	.byte	0x04
	.zero		1


	//   ....[18]....
        /*022c*/ 	.word	0x00000750
        /*0230*/ 	.word	0x000000ff
        /*0234*/ 	.word	0x00000048
        /*0238*/ 	.short	0x0100
        /*023a*/ 	.byte	0x04
	.zero		1


	//   ....[19]....
        /*023c*/ 	.word	0x00000760
        /*0240*/ 	.word	0x000000ff
        /*0244*/ 	.word	0x000000a8
        /*0248*/ 	.short	0x0100
        /*024a*/ 	.byte	0x04
	.zero		1


	//   ....[20]....
        /*024c*/ 	.word	0x00000770
        /*0250*/ 	.word	0x000000ff
        /*0254*/ 	.word	0x00000050
        /*0258*/ 	.short	0x0100
        /*025a*/ 	.byte	0x04
	.zero		1


	//   ....[21]....
        /*025c*/ 	.word	0x00000780
        /*0260*/ 	.word	0x000000ff
        /*0264*/ 	.word	0x000000b0
        /*0268*/ 	.short	0x0100
        /*026a*/ 	.byte	0x04
	.zero		1


	//   ....[22]....
        /*026c*/ 	.word	0x00000790
        /*0270*/ 	.word	0x000000ff
        /*0274*/ 	.word	0x00000058
        /*0278*/ 	.short	0x0100
        /*027a*/ 	.byte	0x04
	.zero		1


	//   ....[23]....
        /*027c*/ 	.word	0x000007a0
        /*0280*/ 	.word	0x000000ff
        /*0284*/ 	.word	0x000000b8
        /*0288*/ 	.short	0x0100
        /*028a*/ 	.byte	0x04
	.zero		1


	//   ....[24]....
        /*028c*/ 	.word	0x000008e0
        /*0290*/ 	.word	0x000000ff
        /*0294*/ 	.word	0x000000c0
        /*0298*/ 	.short	0x0100
        /*029a*/ 	.byte	0x04
	.zero		1


	//   ....[25]....
        /*029c*/ 	.word	0x000008f0
        /*02a0*/ 	.word	0x000000ff
        /*02a4*/ 	.word	0x000000e0
        /*02a8*/ 	.short	0x0100
        /*02aa*/ 	.byte	0x04
	.zero		1


	//   ....[26]....
        /*02ac*/ 	.word	0x00000900
        /*02b0*/ 	.word	0x000000ff
        /*02b4*/ 	.word	0x000000c8
        /*02b8*/ 	.short	0x0100
        /*02ba*/ 	.byte	0x04
	.zero		1


	//   ....[27]....
        /*02bc*/ 	.word	0x00000910
        /*02c0*/ 	.word	0x000000ff
        /*02c4*/ 	.word	0x000000e8
        /*02c8*/ 	.short	0x0100
        /*02ca*/ 	.byte	0x04
	.zero		1


	//   ....[28]....
        /*02cc*/ 	.word	0x00000920
        /*02d0*/ 	.word	0x000000ff
        /*02d4*/ 	.word	0x000000d0
        /*02d8*/ 	.short	0x0100
        /*02da*/ 	.byte	0x04
	.zero		1


	//   ....[29]....
        /*02dc*/ 	.word	0x00000930
        /*02e0*/ 	.word	0x000000ff
        /*02e4*/ 	.word	0x000000f0
        /*02e8*/ 	.short	0x0100
        /*02ea*/ 	.byte	0x04
	.zero		1


	//   ....[30]....
        /*02ec*/ 	.word	0x00000940
        /*02f0*/ 	.word	0x000000ff
        /*02f4*/ 	.word	0x000000d8
        /*02f8*/ 	.short	0x0100
        /*02fa*/ 	.byte	0x04
	.zero		1


	//   ....[31]....
        /*02fc*/ 	.word	0x00000950
        /*0300*/ 	.word	0x000000ff
        /*0304*/ 	.word	0x000000f8
        /*0308*/ 	.short	0x0100
        /*030a*/ 	.byte	0x04
	.zero		1


	//   ....[32]....
        /*030c*/ 	.word	0x00000a40
        /*0310*/ 	.word	0x000000ff
        /*0314*/ 	.word	0x00000100
        /*0318*/ 	.short	0x0100
        /*031a*/ 	.byte	0x06
	.zero		1


	//   ....[33]....
        /*031c*/ 	.word	0x00000a50
        /*0320*/ 	.word	0x000000ff
        /*0324*/ 	.word	0x00000108
        /*0328*/ 	.short	0x0100
        /*032a*/ 	.byte	0x06
	.zero		1


	//   ....[34]....
        /*032c*/ 	.word	0x00000b90
        /*0330*/ 	.word	0x000000ff
        /*0334*/ 	.word	0x00000110
        /*0338*/ 	.short	0x0100
        /*033a*/ 	.byte	0x06
	.zero		1


	//   ....[35]....
        /*033c*/ 	.word	0x00000ba0
        /*0340*/ 	.word	0x000000ff
        /*0344*/ 	.word	0x00000120
        /*0348*/ 	.short	0x0100
        /*034a*/ 	.byte	0x06
	.zero		1


	//   ....[36]....
        /*034c*/ 	.word	0x00000bb0
        /*0350*/ 	.word	0x000000ff
        /*0354*/ 	.word	0x00000118
        /*0358*/ 	.short	0x0100
        /*035a*/ 	.byte	0x06
	.zero		1


	//   ....[37]....
        /*035c*/ 	.word	0x00000bc0
        /*0360*/ 	.word	0x000000ff
        /*0364*/ 	.word	0x00000128
        /*0368*/ 	.short	0x0100
        /*036a*/ 	.byte	0x06
	.zero		1


	//   ....[38]....
        /*036c*/ 	.word	0x00000cf0
        /*0370*/ 	.word	0x000000ff
        /*0374*/ 	.word	0x00000130
        /*0378*/ 	.short	0x0100
        /*037a*/ 	.byte	0x04
	.zero		1


	//   ....[39]....
        /*037c*/ 	.word	0x00000d00
        /*0380*/ 	.word	0x000000ff
        /*0384*/ 	.word	0x00000150
        /*0388*/ 	.short	0x0100
        /*038a*/ 	.byte	0x04
	.zero		1


	//   ....[40]....
        /*038c*/ 	.word	0x00000d10
        /*0390*/ 	.word	0x000000ff
        /*0394*/ 	.word	0x00000138
        /*0398*/ 	.short	0x0100
        /*039a*/ 	.byte	0x04
	.zero		1


	//   ....[41]....
        /*039c*/ 	.word	0x00000d20
        /*03a0*/ 	.word	0x000000ff
        /*03a4*/ 	.word	0x00000158
        /*03a8*/ 	.short	0x0100
        /*03aa*/ 	.byte	0x04
	.zero		1


	//   ....[42]....
        /*03ac*/ 	.word	0x00000d30
        /*03b0*/ 	.word	0x000000ff
        /*03b4*/ 	.word	0x00000140
        /*03b8*/ 	.short	0x0100
        /*03ba*/ 	.byte	0x04
	.zero		1


	//   ....[43]....
        /*03bc*/ 	.word	0x00000d40
        /*03c0*/ 	.word	0x000000ff
        /*03c4*/ 	.word	0x00000160
        /*03c8*/ 	.short	0x0100
        /*03ca*/ 	.byte	0x04
	.zero		1


	//   ....[44]....
        /*03cc*/ 	.word	0x00000d50
        /*03d0*/ 	.word	0x000000ff
        /*03d4*/ 	.word	0x00000148
        /*03d8*/ 	.short	0x0100
        /*03da*/ 	.byte	0x04
	.zero		1


	//   ....[45]....
        /*03dc*/ 	.word	0x00000d60
        /*03e0*/ 	.word	0x000000ff
        /*03e4*/ 	.word	0x00000168
        /*03e8*/ 	.short	0x0100
        /*03ea*/ 	.byte	0x04
	.zero		1


	//   ....[46]....
        /*03ec*/ 	.word	0x00000e50
        /*03f0*/ 	.word	0x000000ff
        /*03f4*/ 	.word	0x00000170
        /*03f8*/ 	.short	0x0100
        /*03fa*/ 	.byte	0x04
	.zero		1


	//   ....[47]....
        /*03fc*/ 	.word	0x00000e60
        /*0400*/ 	.word	0x000000ff
        /*0404*/ 	.word	0x00000180
        /*0408*/ 	.short	0x0100
        /*040a*/ 	.byte	0x04
	.zero		1


	//   ....[48]....
        /*040c*/ 	.word	0x00000e70
        /*0410*/ 	.word	0x000000ff
        /*0414*/ 	.word	0x00000178
        /*0418*/ 	.short	0x0100
        /*041a*/ 	.byte	0x04
	.zero		1


	//   ....[49]....
        /*041c*/ 	.word	0x00000e80
        /*0420*/ 	.word	0x000000ff
        /*0424*/ 	.word	0x00000188
        /*0428*/ 	.short	0x0100
        /*042a*/ 	.byte	0x04
	.zero		1


	//   ....[50]....
        /*042c*/ 	.word	0x00001b10
        /*0430*/ 	.word	0x00000003
        /*0434*/ 	.word	0x00000180
        /*0438*/ 	.short	0x010a
        /*043a*/ 	.byte	0xff
	.zero		1


	//   ....[51]....
        /*043c*/ 	.word	0x00001b40
        /*0440*/ 	.word	0x00000003
        /*0444*/ 	.word	0x00000170
        /*0448*/ 	.short	0x0101
        /*044a*/ 	.byte	0xff
	.zero		1


	//   ....[52]....
        /*044c*/ 	.word	0x00001c10
        /*0450*/ 	.word	0x000000ff
        /*0454*/ 	.word	0x00000060
        /*0458*/ 	.short	0x010a
        /*045a*/ 	.byte	0x04
	.zero		1


	//   ....[53]....
        /*045c*/ 	.word	0x00001c90
        /*0460*/ 	.word	0x000000ff
        /*0464*/ 	.word	0x00000060
        /*0468*/ 	.short	0x010a
        /*046a*/ 	.byte	0x21
	.zero		1


	//   ....[54]....
        /*046c*/ 	.word	0x00001e30
        /*0470*/ 	.word	0x000000ff
        /*0474*/ 	.word	0x00000060
        /*0478*/ 	.short	0x010a
        /*047a*/ 	.byte	0x08
	.zero		1


	//   ....[55]....
        /*047c*/ 	.word	0x00001f40
        /*0480*/ 	.word	0x000000ff
        /*0484*/ 	.word	0x00000108
        /*0488*/ 	.short	0x0101
        /*048a*/ 	.byte	0x06
	.zero		1


	//   ....[56]....
        /*048c*/ 	.word	0x00001f60
        /*0490*/ 	.word	0x000000ff
        /*0494*/ 	.word	0x00000060
        /*0498*/ 	.short	0x010a
        /*049a*/ 	.byte	0x04
	.zero		1


	//   ....[57]....
        /*049c*/ 	.word	0x00001fe0
        /*04a0*/ 	.word	0x000000ff
        /*04a4*/ 	.word	0x00000060
        /*04a8*/ 	.short	0x010a
        /*04aa*/ 	.byte	0x11
	.zero		1


	//   ....[58]....
        /*04ac*/ 	.word	0x00002180
        /*04b0*/ 	.word	0x000000ff
        /*04b4*/ 	.word	0x00000060
        /*04b8*/ 	.short	0x010a
        /*04ba*/ 	.byte	0x07
	.zero		1


	//   ....[59]....
        /*04bc*/ 	.word	0x000022c0
        /*04c0*/ 	.word	0x00000003
        /*04c4*/ 	.word	0x00000110
        /*04c8*/ 	.short	0x010a
        /*04ca*/ 	.byte	0xff
	.zero		1


	//   ....[60]....
        /*04cc*/ 	.word	0x00002410
        /*04d0*/ 	.word	0x00000000
        /*04d4*/ 	.word	0x00000000
        /*04d8*/ 	.short	0x0101
        /*04da*/ 	.byte	0xff
	.zero		1


	//   ....[61]....
        /*04dc*/ 	.word	0x000029c0
        /*04e0*/ 	.word	0x000000ff
        /*04e4*/ 	.word	0x00000000
        /*04e8*/ 	.short	0x010a
        /*04ea*/ 	.byte	0x04
	.zero		1


	//   ....[62]....
        /*04ec*/ 	.word	0x00002a50
        /*04f0*/ 	.word	0x000000ff
        /*04f4*/ 	.word	0x00000000
        /*04f8*/ 	.short	0x010a
        /*04fa*/ 	.byte	0x05
	.zero		1


	//   ....[63]....
        /*04fc*/ 	.word	0x00002ae0
        /*0500*/ 	.word	0x000000ff
        /*0504*/ 	.word	0x00000000
        /*0508*/ 	.short	0x010a
        /*050a*/ 	.byte	0x05
	.zero		1


	//   ....[64]....
        /*050c*/ 	.word	0x00002b70
        /*0510*/ 	.word	0x000000ff
        /*0514*/ 	.word	0x00000000
        /*0518*/ 	.short	0x010a
        /*051a*/ 	.byte	0x05
	.zero		1


	//   ....[65]....
        /*051c*/ 	.word	0x00002c00
        /*0520*/ 	.word	0x000000ff
        /*0524*/ 	.word	0x00000000
        /*0528*/ 	.short	0x010a
        /*052a*/ 	.byte	0x05
	.zero		1


	//   ....[66]....
        /*052c*/ 	.word	0x00002c90
        /*0530*/ 	.word	0x000000ff
        /*0534*/ 	.word	0x00000000
        /*0538*/ 	.short	0x010a
        /*053a*/ 	.byte	0x05
	.zero		1


	//   ....[67]....
        /*053c*/ 	.word	0x00002d20
        /*0540*/ 	.word	0x000000ff
        /*0544*/ 	.word	0x00000000
        /*0548*/ 	.short	0x010a
        /*054a*/ 	.byte	0x05
	.zero		1


	//   ....[68]....
        /*054c*/ 	.word	0x00002db0
        /*0550*/ 	.word	0x000000ff
        /*0554*/ 	.word	0x00000000
        /*0558*/ 	.short	0x010a
        /*055a*/ 	.byte	0x05
	.zero		1


	//   ....[69]....
        /*055c*/ 	.word	0x00002e40
        /*0560*/ 	.word	0x000000ff
        /*0564*/ 	.word	0x00000000
        /*0568*/ 	.short	0x010a
        /*056a*/ 	.byte	0x05
	.zero		1


	//   ....[70]....
        /*056c*/ 	.word	0x00002ed0
        /*0570*/ 	.word	0x000000ff
        /*0574*/ 	.word	0x00000000
        /*0578*/ 	.short	0x010a
        /*057a*/ 	.byte	0x05
	.zero		1


	//   ....[71]....
        /*057c*/ 	.word	0x00002f60
        /*0580*/ 	.word	0x000000ff
        /*0584*/ 	.word	0x00000000
        /*0588*/ 	.short	0x010a
        /*058a*/ 	.byte	0x05
	.zero		1


	//   ....[72]....
        /*058c*/ 	.word	0x00003000
        /*0590*/ 	.word	0x00000000
        /*0594*/ 	.word	0x00000000
        /*0598*/ 	.short	0x010a
        /*059a*/ 	.byte	0xff
	.zero		1


	//   ....[73]....
        /*059c*/ 	.word	0x00003120
        /*05a0*/ 	.word	0x00000002
        /*05a4*/ 	.word	0x00000170
        /*05a8*/ 	.short	0x010a
        /*05aa*/ 	.byte	0xff
	.zero		1


	//   ....[74]....
        /*05ac*/ 	.word	0x00003180
        /*05b0*/ 	.word	0x00000004
        /*05b4*/ 	.word	0x00000000
        /*05b8*/ 	.short	0x0101
        /*05ba*/ 	.byte	0xff
	.zero		1


	//   ....[75]....
        /*05bc*/ 	.word	0x000031a0
        /*05c0*/ 	.word	0x000000ff
        /*05c4*/ 	.word	0x00000120
        /*05c8*/ 	.short	0x010a
        /*05ca*/ 	.byte	0x04
	.zero		1


	//   ....[76]....
        /*05cc*/ 	.word	0x000032c0
        /*05d0*/ 	.word	0x00000002
        /*05d4*/ 	.word	0x00000110
        /*05d8*/ 	.short	0x010a
        /*05da*/ 	.byte	0xff
	.zero		1


	//   ....[77]....
        /*05dc*/ 	.word	0x000033d0
        /*05e0*/ 	.word	0x00000002
        /*05e4*/ 	.word	0x00000000
        /*05e8*/ 	.short	0x0101
        /*05ea*/ 	.byte	0xff
	.zero		1


	//   ....[78]....
        /*05ec*/ 	.word	0x00003460
        /*05f0*/ 	.word	0x000000ff
        /*05f4*/ 	.word	0x00000120
        /*05f8*/ 	.short	0x0106
        /*05fa*/ 	.byte	0x04
	.zero		1


	//   ....[79]....
        /*05fc*/ 	.word	0x00003480
        /*0600*/ 	.word	0x000000ff
        /*0604*/ 	.word	0x00000120
        /*0608*/ 	.short	0x010a
        /*060a*/ 	.byte	0x04
	.zero		1


	//   ....[80]....
        /*060c*/ 	.word	0x00003510
        /*0610*/ 	.word	0x000000ff
        /*0614*/ 	.word	0x00000120
        /*0618*/ 	.short	0x0106
        /*061a*/ 	.byte	0x07
	.zero		1


	//   ....[81]....
        /*061c*/ 	.word	0x00003550
        /*0620*/ 	.word	0x00000000
        /*0624*/ 	.word	0x00000120
        /*0628*/ 	.short	0x010a
        /*062a*/ 	.byte	0xff
	.zero		1


	//   ....[82]....
        /*062c*/ 	.word	0x00003a60
        /*0630*/ 	.word	0x00000000
        /*0634*/ 	.word	0x00000110
        /*0638*/ 	.short	0x010a
        /*063a*/ 	.byte	0xff
	.zero		1


	//   ....[83]....
        /*063c*/ 	.word	0x00003b70
        /*0640*/ 	.word	0x00000003
        /*0644*/ 	.word	0x00000000
        /*0648*/ 	.short	0x0101
        /*064a*/ 	.byte	0xff
	.zero		1


	//   ....[84]....
        /*064c*/ 	.word	0x00003b80
        /*0650*/ 	.word	0x000000ff
        /*0654*/ 	.word	0x00000000
        /*0658*/ 	.short	0x010a
        /*065a*/ 	.byte	0x04
	.zero		1


	//   ....[85]....
        /*065c*/ 	.word	0x00003ba0
        /*0660*/ 	.word	0x000000ff
        /*0664*/ 	.word	0x00000150
        /*0668*/ 	.short	0x010a
        /*066a*/ 	.byte	0x16
	.zero		1


	//   ....[86]....
        /*066c*/ 	.word	0x00003c70
        /*0670*/ 	.word	0x000000ff
        /*0674*/ 	.word	0x00000000
        /*0678*/ 	.short	0x010a
        /*067a*/ 	.byte	0x05
	.zero		1


	//   ....[87]....
        /*067c*/ 	.word	0x00003db0
        /*0680*/ 	.word	0x000000ff
        /*0684*/ 	.word	0x00000000
        /*0688*/ 	.short	0x010a
        /*068a*/ 	.byte	0x04
	.zero		1


	//   ....[88]....
        /*068c*/ 	.word	0x00003fa0
        /*0690*/ 	.word	0x000000ff
        /*0694*/ 	.word	0x00000000
        /*0698*/ 	.short	0x010a
        /*069a*/ 	.byte	0x04
	.zero		1


	//   ....[89]....
        /*069c*/ 	.word	0x00004030
        /*06a0*/ 	.word	0x000000ff
        /*06a4*/ 	.word	0x00000000
        /*06a8*/ 	.short	0x010a
        /*06aa*/ 	.byte	0x05
	.zero		1


	//   ....[90]....
        /*06ac*/ 	.word	0x000040c0
        /*06b0*/ 	.word	0x000000ff
        /*06b4*/ 	.word	0x00000000
        /*06b8*/ 	.short	0x010a
        /*06ba*/ 	.byte	0x05
	.zero		1


	//   ....[91]....
        /*06bc*/ 	.word	0x00004150
        /*06c0*/ 	.word	0x000000ff
        /*06c4*/ 	.word	0x00000000
        /*06c8*/ 	.short	0x010a
        /*06ca*/ 	.byte	0x04
	.zero		1


	//   ....[92]....
        /*06cc*/ 	.word	0x00004620
        /*06d0*/ 	.word	0x0000000c
        /*06d4*/ 	.word	0x00000110
        /*06d8*/ 	.short	0x010a
        /*06da*/ 	.byte	0xff
	.zero		1


	//   ....[93]....
        /*06dc*/ 	.word	0x00004790
        /*06e0*/ 	.word	0x00000000
        /*06e4*/ 	.word	0x00000000
        /*06e8*/ 	.short	0x0101
        /*06ea*/ 	.byte	0xff
	.zero		1


	//   ....[94]....
        /*06ec*/ 	.word	0x00004c20
        /*06f0*/ 	.word	0x000000ff
        /*06f4*/ 	.word	0x00000108
        /*06f8*/ 	.short	0x010a
        /*06fa*/ 	.byte	0x15
	.zero		1


	//   ....[95]....
        /*06fc*/ 	.word	0x00004da0
        /*0700*/ 	.word	0x000000ff
        /*0704*/ 	.word	0x000000e0
        /*0708*/ 	.short	0x010a
        /*070a*/ 	.byte	0x15
	.zero		1


	//   ....[96]....
        /*070c*/ 	.word	0x00004f20
        /*0710*/ 	.word	0x000000ff
        /*0714*/ 	.word	0x000000c0
        /*0718*/ 	.short	0x010b
        /*071a*/ 	.byte	0x15
	.zero		1


	//   ....[97]....
        /*071c*/ 	.word	0x00004f30
        /*0720*/ 	.word	0x000000ff
        /*0724*/ 	.word	0x00000000
        /*0728*/ 	.short	0x0101
        /*072a*/ 	.byte	0x06
	.zero		1


	//   ....[98]....
        /*072c*/ 	.word	0x00004f40
        /*0730*/ 	.word	0x000000ff
        /*0734*/ 	.word	0x000000e8
        /*0738*/ 	.short	0x010a
        /*073a*/ 	.byte	0x15
	.zero		1


	//   ....[99]....
        /*073c*/ 	.word	0x000050a0
        /*0740*/ 	.word	0x000000ff
        /*0744*/ 	.word	0x000000c8
        /*0748*/ 	.short	0x010b
        /*074a*/ 	.byte	0x15
	.zero		1


	//   ....[100]....
        /*074c*/ 	.word	0x000050b0
        /*0750*/ 	.word	0x000000ff
        /*0754*/ 	.word	0x00000000
        /*0758*/ 	.short	0x0101
        /*075a*/ 	.byte	0x06
	.zero		1


	//   ....[101]....
        /*075c*/ 	.word	0x000050c0
        /*0760*/ 	.word	0x000000ff
        /*0764*/ 	.word	0x000000f0
        /*0768*/ 	.short	0x010a
        /*076a*/ 	.byte	0x15
	.zero		1


	//   ....[102]....
        /*076c*/ 	.word	0x00005210
        /*0770*/ 	.word	0x000000ff
        /*0774*/ 	.word	0x000000d0
        /*0778*/ 	.short	0x010b
        /*077a*/ 	.byte	0x15
	.zero		1


	//   ....[103]....
        /*077c*/ 	.word	0x00005220
        /*0780*/ 	.word	0x000000ff
        /*0784*/ 	.word	0x00000000
        /*0788*/ 	.short	0x0101
        /*078a*/ 	.byte	0x06
	.zero		1


	//   ....[104]....
        /*078c*/ 	.word	0x00005230
        /*0790*/ 	.word	0x000000ff
        /*0794*/ 	.word	0x000000f8
        /*0798*/ 	.short	0x010a
        /*079a*/ 	.byte	0x15
	.zero		1


	//   ....[105]....
        /*079c*/ 	.word	0x00005420
        /*07a0*/ 	.word	0x000000ff
        /*07a4*/ 	.word	0x000000d8
        /*07a8*/ 	.short	0x010b
        /*07aa*/ 	.byte	0x15
	.zero		1


	//   ....[106]....
        /*07ac*/ 	.word	0x00005430
        /*07b0*/ 	.word	0x000000ff
        /*07b4*/ 	.word	0x00000000
        /*07b8*/ 	.short	0x0101
        /*07ba*/ 	.byte	0x25
	.zero		1


	//   ....[107]....
        /*07bc*/ 	.word	0x00005460
        /*07c0*/ 	.word	0x000000ff
        /*07c4*/ 	.word	0x000000e0
        /*07c8*/ 	.short	0x010a
        /*07ca*/ 	.byte	0x15
	.zero		1


	//   ....[108]....
        /*07cc*/ 	.word	0x00005480
        /*07d0*/ 	.word	0x000000ff
        /*07d4*/ 	.word	0x000000e8
        /*07d8*/ 	.short	0x010a
        /*07da*/ 	.byte	0x15
	.zero		1


	//   ....[109]....
        /*07dc*/ 	.word	0x000054a0
        /*07e0*/ 	.word	0x000000ff
        /*07e4*/ 	.word	0x000000f0
        /*07e8*/ 	.short	0x010a
        /*07ea*/ 	.byte	0x15
	.zero		1


	//   ....[110]....
        /*07ec*/ 	.word	0x000054e0
        /*07f0*/ 	.word	0x00000000
        /*07f4*/ 	.word	0x000000f8
        /*07f8*/ 	.short	0x010a
        /*07fa*/ 	.byte	0xff
	.zero		1


	//   ....[111]....
        /*07fc*/ 	.word	0x000057f0
        /*0800*/ 	.word	0x00000003
        /*0804*/ 	.word	0x00000110
        /*0808*/ 	.short	0x010a
        /*080a*/ 	.byte	0xff
	.zero		1


	//   ....[112]....
        /*080c*/ 	.word	0x00005970
        /*0810*/ 	.word	0x00000000
        /*0814*/ 	.word	0x00000000
        /*0818*/ 	.short	0x0101
        /*081a*/ 	.byte	0xff
	.zero		1


	//   ....[113]....
        /*081c*/ 	.word	0x000064e0
        /*0820*/ 	.word	0x000000ff
        /*0824*/ 	.word	0x000000c0
        /*0828*/ 	.short	0x010a
        /*082a*/ 	.byte	0x2c
	.zero		1


	//   ....[114]....
        /*082c*/ 	.word	0x00006520
        /*0830*/ 	.word	0x00000063
        /*0834*/ 	.word	0x00000130
        /*0838*/ 	.short	0x010a
        /*083a*/ 	.byte	0xff
	.zero		1


	//   ....[115]....
        /*083c*/ 	.word	0x00006610
        /*0840*/ 	.word	0x000000ff
        /*0844*/ 	.word	0x000000c0
        /*0848*/ 	.short	0x010a
        /*084a*/ 	.byte	0x2c
	.zero		1


	//   ....[116]....
        /*084c*/ 	.word	0x00006700
        /*0850*/ 	.word	0x00000063
        /*0854*/ 	.word	0x00000130
        /*0858*/ 	.short	0x010a
        /*085a*/ 	.byte	0xff
	.zero		1


	//   ....[117]....
        /*085c*/ 	.word	0x000071d0
        /*0860*/ 	.word	0x00000000
        /*0864*/ 	.word	0x00000000
        /*0868*/ 	.short	0x0101
        /*086a*/ 	.byte	0xff
	.zero		1


	//   ....[118]....
        /*086c*/ 	.word	0x000071e0
        /*0870*/ 	.word	0x00000003
        /*0874*/ 	.word	0x000000c0
        /*0878*/ 	.short	0x010a
        /*087a*/ 	.byte	0xff
	.zero		1


	//   ....[119]....
        /*087c*/ 	.word	0x000072c0
        /*0880*/ 	.word	0x00000003
        /*0884*/ 	.word	0x000000c0
        /*0888*/ 	.short	0x010a
        /*088a*/ 	.byte	0xff
	.zero		1


	//   ....[120]....
        /*088c*/ 	.word	0x00007e30
        /*0890*/ 	.word	0x0000003d
        /*0894*/ 	.word	0x00000000
        /*0898*/ 	.short	0x0101
        /*089a*/ 	.byte	0xff
	.zero		1


	//   ....[121]....
        /*089c*/ 	.word	0x00007e50
        /*08a0*/ 	.word	0x0000003e
        /*08a4*/ 	.word	0x000000c0
        /*08a8*/ 	.short	0x010a
        /*08aa*/ 	.byte	0xff
	.zero		1


	//   ....[122]....
        /*08ac*/ 	.word	0x00007f20
        /*08b0*/ 	.word	0x0000003e
        /*08b4*/ 	.word	0x000000c0
        /*08b8*/ 	.short	0x010a
        /*08ba*/ 	.byte	0xff
	.zero		1


	//   ....[123]....
        /*08bc*/ 	.word	0x00008a90
        /*08c0*/ 	.word	0x0000003d
        /*08c4*/ 	.word	0x00000000
        /*08c8*/ 	.short	0x0101
        /*08ca*/ 	.byte	0xff
	.zero		1


	//   ....[124]....
        /*08cc*/ 	.word	0x00008ab0
        /*08d0*/ 	.word	0x0000003e
        /*08d4*/ 	.word	0x000000c0
        /*08d8*/ 	.short	0x010a
        /*08da*/ 	.byte	0xff
	.zero		1


	//   ....[125]....
        /*08dc*/ 	.word	0x00008b80
        /*08e0*/ 	.word	0x0000003e
        /*08e4*/ 	.word	0x000000c0
        /*08e8*/ 	.short	0x010a
        /*08ea*/ 	.byte	0xff
	.zero		1


	//   ....[126]....
        /*08ec*/ 	.word	0x00008ee0
        /*08f0*/ 	.word	0x000000ff
        /*08f4*/ 	.word	0x00000000
        /*08f8*/ 	.short	0x0101
        /*08fa*/ 	.byte	0x04
	.zero		1


	//   ....[127]....
        /*08fc*/ 	.word	0x00009750
        /*0900*/ 	.word	0x00000002
        /*0904*/ 	.word	0x00000000
        /*0908*/ 	.short	0x0101
        /*090a*/ 	.byte	0xff
	.zero		1


	//   ....[128]....
        /*090c*/ 	.word	0x000099e0
        /*0910*/ 	.word	0x000000ff
        /*0914*/ 	.word	0x00000000
        /*0918*/ 	.short	0x0101
        /*091a*/ 	.byte	0x04
	.zero		1


	//   ....[129]....
        /*091c*/ 	.word	0x00009a00
        /*0920*/ 	.word	0x00000003
        /*0924*/ 	.word	0x00000180
        /*0928*/ 	.short	0x010a
        /*092a*/ 	.byte	0xff
	.zero		1


	//   ....[130]....
        /*092c*/ 	.word	0x00009a60
        /*0930*/ 	.word	0x00000000
        /*0934*/ 	.word	0x00000060
        /*0938*/ 	.short	0x010a
        /*093a*/ 	.byte	0xff
	.zero		1


	//   ....[131]....
        /*093c*/ 	.word	0x00009ac0
        /*0940*/ 	.word	0x00000000
        /*0944*/ 	.word	0x00000060
        /*0948*/ 	.short	0x010a
        /*094a*/ 	.byte	0xff
	.zero		1


	//   ....[132]....
        /*094c*/ 	.word	0x00009b10
        /*0950*/ 	.word	0x00000003
        /*0954*/ 	.word	0x00000110
        /*0958*/ 	.short	0x010a
        /*095a*/ 	.byte	0xff
	.zero		1


	//   ....[133]....
        /*095c*/ 	.word	0x00009b70
        /*0960*/ 	.word	0x00000000
        /*0964*/ 	.word	0x00000000
        /*0968*/ 	.short	0x010a
        /*096a*/ 	.byte	0xff
	.zero		1


	//   ....[134]....
        /*096c*/ 	.word	0x00009bd0
        /*0970*/ 	.word	0x00000000
        /*0974*/ 	.word	0x00000000
        /*0978*/ 	.short	0x010a
        /*097a*/ 	.byte	0xff
	.zero		1


	//   ....[135]....
        /*097c*/ 	.word	0x00009c30
        /*0980*/ 	.word	0x00000000
        /*0984*/ 	.word	0x00000000
        /*0988*/ 	.short	0x010a
        /*098a*/ 	.byte	0xff
	.zero		1


	//   ....[136]....
        /*098c*/ 	.word	0x00009c90
        /*0990*/ 	.word	0x00000000
        /*0994*/ 	.word	0x00000000
        /*0998*/ 	.short	0x010a
        /*099a*/ 	.byte	0xff
	.zero		1


	//   ....[137]....
        /*099c*/ 	.word	0x00009cf0
        /*09a0*/ 	.word	0x00000000
        /*09a4*/ 	.word	0x00000000
        /*09a8*/ 	.short	0x010a
        /*09aa*/ 	.byte	0xff
	.zero		1


	//   ....[138]....
        /*09ac*/ 	.word	0x00009d50
        /*09b0*/ 	.word	0x00000000
        /*09b4*/ 	.word	0x00000000
        /*09b8*/ 	.short	0x010a
        /*09ba*/ 	.byte	0xff
	.zero		1


	//   ....[139]....
        /*09bc*/ 	.word	0x00009db0
        /*09c0*/ 	.word	0x00000000
        /*09c4*/ 	.word	0x00000000
        /*09c8*/ 	.short	0x010a
        /*09ca*/ 	.byte	0xff
	.zero		1


	//   ....[140]....
        /*09cc*/ 	.word	0x00009e10
        /*09d0*/ 	.word	0x00000000
        /*09d4*/ 	.word	0x00000000
        /*09d8*/ 	.short	0x010a
        /*09da*/ 	.byte	0xff
	.zero		1


	//   ....[141]....
        /*09dc*/ 	.word	0x00009e70
        /*09e0*/ 	.word	0x00000000
        /*09e4*/ 	.word	0x00000000
        /*09e8*/ 	.short	0x010a
        /*09ea*/ 	.byte	0xff
	.zero		1


	//   ....[142]....
        /*09ec*/ 	.word	0x00009ed0
        /*09f0*/ 	.word	0x00000000
        /*09f4*/ 	.word	0x00000000
        /*09f8*/ 	.short	0x010a
        /*09fa*/ 	.byte	0xff
	.zero		1


	//   ....[143]....
        /*09fc*/ 	.word	0x00009f30
        /*0a00*/ 	.word	0x00000000
        /*0a04*/ 	.word	0x00000000
        /*0a08*/ 	.short	0x010a
        /*0a0a*/ 	.byte	0xff
	.zero		1


	//   ....[144]....
        /*0a0c*/ 	.word	0x00009f80
        /*0a10*/ 	.word	0x00000002
        /*0a14*/ 	.word	0x00000170
        /*0a18*/ 	.short	0x010a
        /*0a1a*/ 	.byte	0xff
	.zero		1


	//   ....[145]....
        /*0a1c*/ 	.word	0x00009fe0
        /*0a20*/ 	.word	0x00000002
        /*0a24*/ 	.word	0x00000120
        /*0a28*/ 	.short	0x010a
        /*0a2a*/ 	.byte	0xff
	.zero		1


	//   ....[146]....
        /*0a2c*/ 	.word	0x0000a030
        /*0a30*/ 	.word	0x00000002
        /*0a34*/ 	.word	0x00000110
        /*0a38*/ 	.short	0x010a
        /*0a3a*/ 	.byte	0xff
	.zero		1


	//   ....[147]....
        /*0a3c*/ 	.word	0x0000a090
        /*0a40*/ 	.word	0x00000000
        /*0a44*/ 	.word	0x00000120
        /*0a48*/ 	.short	0x010a
        /*0a4a*/ 	.byte	0xff
	.zero		1


	//   ....[148]....
        /*0a4c*/ 	.word	0x0000a0e0
        /*0a50*/ 	.word	0x00000000
        /*0a54*/ 	.word	0x00000110
        /*0a58*/ 	.short	0x010a
        /*0a5a*/ 	.byte	0xff
	.zero		1


	//   ....[149]....
        /*0a5c*/ 	.word	0x0000a140
        /*0a60*/ 	.word	0x00000003
        /*0a64*/ 	.word	0x00000150
        /*0a68*/ 	.short	0x010a
        /*0a6a*/ 	.byte	0xff
	.zero		1


	//   ....[150]....
        /*0a6c*/ 	.word	0x0000a1a0
        /*0a70*/ 	.word	0x00000000
        /*0a74*/ 	.word	0x00000000
        /*0a78*/ 	.short	0x010a
        /*0a7a*/ 	.byte	0xff
	.zero		1


	//   ....[151]....
        /*0a7c*/ 	.word	0x0000a200
        /*0a80*/ 	.word	0x00000000
        /*0a84*/ 	.word	0x00000000
        /*0a88*/ 	.short	0x010a
        /*0a8a*/ 	.byte	0xff
	.zero		1


	//   ....[152]....
        /*0a8c*/ 	.word	0x0000a260
        /*0a90*/ 	.word	0x00000000
        /*0a94*/ 	.word	0x00000000
        /*0a98*/ 	.short	0x010a
        /*0a9a*/ 	.byte	0xff
	.zero		1


	//   ....[153]....
        /*0a9c*/ 	.word	0x0000a2c0
        /*0aa0*/ 	.word	0x00000000
        /*0aa4*/ 	.word	0x00000000
        /*0aa8*/ 	.short	0x010a
        /*0aaa*/ 	.byte	0xff
	.zero		1


	//   ....[154]....
        /*0aac*/ 	.word	0x0000a320
        /*0ab0*/ 	.word	0x00000000
        /*0ab4*/ 	.word	0x00000000
        /*0ab8*/ 	.short	0x010a
        /*0aba*/ 	.byte	0xff
	.zero		1


	//   ....[155]....
        /*0abc*/ 	.word	0x0000a370
        /*0ac0*/ 	.word	0x0000000c
        /*0ac4*/ 	.word	0x00000110
        /*0ac8*/ 	.short	0x010a
        /*0aca*/ 	.byte	0xff
	.zero		1


	//   ....[156]....
        /*0acc*/ 	.word	0x0000a3d0
        /*0ad0*/ 	.word	0x00000000
        /*0ad4*/ 	.word	0x00000108
        /*0ad8*/ 	.short	0x010a
        /*0ada*/ 	.byte	0xff
	.zero		1


	//   ....[157]....
        /*0adc*/ 	.word	0x0000a430
        /*0ae0*/ 	.word	0x00000000
        /*0ae4*/ 	.word	0x000000e0
        /*0ae8*/ 	.short	0x010a
        /*0aea*/ 	.byte	0xff
	.zero		1


	//   ....[158]....
        /*0aec*/ 	.word	0x0000a490
        /*0af0*/ 	.word	0x00000000
        /*0af4*/ 	.word	0x000000e8
        /*0af8*/ 	.short	0x010a
        /*0afa*/ 	.byte	0xff
	.zero		1


	//   ....[159]....
        /*0afc*/ 	.word	0x0000a4f0
        /*0b00*/ 	.word	0x00000000
        /*0b04*/ 	.word	0x000000f0
        /*0b08*/ 	.short	0x010a
        /*0b0a*/ 	.byte	0xff
	.zero		1


	//   ....[160]....
        /*0b0c*/ 	.word	0x0000a550
        /*0b10*/ 	.word	0x00000000
        /*0b14*/ 	.word	0x000000f8
        /*0b18*/ 	.short	0x010a
        /*0b1a*/ 	.byte	0xff
	.zero		1


	//   ....[161]....
        /*0b1c*/ 	.word	0x0000a5b0
        /*0b20*/ 	.word	0x00000000
        /*0b24*/ 	.word	0x000000e0
        /*0b28*/ 	.short	0x010a
        /*0b2a*/ 	.byte	0xff
	.zero		1


	//   ....[162]....
        /*0b2c*/ 	.word	0x0000a610
        /*0b30*/ 	.word	0x00000000
        /*0b34*/ 	.word	0x000000e8
        /*0b38*/ 	.short	0x010a
        /*0b3a*/ 	.byte	0xff
	.zero		1


	//   ....[163]....
        /*0b3c*/ 	.word	0x0000a670
        /*0b40*/ 	.word	0x00000000
        /*0b44*/ 	.word	0x000000f0
        /*0b48*/ 	.short	0x010a
        /*0b4a*/ 	.byte	0xff
	.zero		1


	//   ....[164]....
        /*0b4c*/ 	.word	0x0000a6c0
        /*0b50*/ 	.word	0x00000003
        /*0b54*/ 	.word	0x00000110
        /*0b58*/ 	.short	0x010a
        /*0b5a*/ 	.byte	0xff
	.zero		1


	//   ....[165]....
        /*0b5c*/ 	.word	0x0000a720
        /*0b60*/ 	.word	0x00000002
        /*0b64*/ 	.word	0x000000c0
        /*0b68*/ 	.short	0x010a
        /*0b6a*/ 	.byte	0xff
	.zero		1


	//   ....[166]....
        /*0b6c*/ 	.word	0x0000a770
        /*0b70*/ 	.word	0x00000063
        /*0b74*/ 	.word	0x00000130
        /*0b78*/ 	.short	0x010a
        /*0b7a*/ 	.byte	0xff
	.zero		1


	//   ....[167]....
        /*0b7c*/ 	.word	0x0000a7c0
        /*0b80*/ 	.word	0x00000003
        /*0b84*/ 	.word	0x000000c0
        /*0b88*/ 	.short	0x010a
        /*0b8a*/ 	.byte	0xff
	.zero		1


	//   ....[168]....
        /*0b8c*/ 	.word	0x0000a810
        /*0b90*/ 	.word	0x0000003e
        /*0b94*/ 	.word	0x000000c0
        /*0b98*/ 	.short	0x010a
        /*0b9a*/ 	.byte	0xff
	.zero		1


	//   ....[169]....
        /*0b9c*/ 	.word	0x0000a860
        /*0ba0*/ 	.word	0x0000003e
        /*0ba4*/ 	.word	0x000000c0
        /*0ba8*/ 	.short	0x010a
        /*0baa*/ 	.byte	0xff
	.zero		1


	//----- nvinfo : EIATTR_NUM_MBARRIERS
	.align		4
.L_47:
        /*0bac*/ 	.byte	0x03, 0x38
        /*0bae*/ 	.short	0x0032


	//----- nvinfo : EIATTR_EXIT_INSTR_OFFSETS
	.align		4
        /*0bb0*/ 	.byte	0x04, 0x1c
        /*0bb2*/ 	.short	(.L_49 - .L_48)


	//   ....[0]....
.L_48:
        /*0bb4*/ 	.word	0x00003030


	//   ....[1]....
        /*0bb8*/ 	.word	0x00003520


	//   ....[2]....
        /*0bbc*/ 	.word	0x00003580


	//   ....[3]....
        /*0bc0*/ 	.word	0x000043b0


	//   ....[4]....
        /*0bc4*/ 	.word	0x00005510


	//   ....[5]....
        /*0bc8*/ 	.word	0x00005550


	//   ....[6]....
        /*0bcc*/ 	.word	0x000098d0


	//   ....[7]....
        /*0bd0*/ 	.word	0x00009950


	//   ....[8]....
        /*0bd4*/ 	.word	0x00009980


	//   ....[9]....
        /*0bd8*/ 	.word	0x000099f0


	//----- nvinfo : EIATTR_MAX_THREADS
	.align		4
.L_49:
        /*0bdc*/ 	.byte	0x04, 0x05
        /*0bde*/ 	.short	(.L_51 - .L_50)
.L_50:
        /*0be0*/ 	.word	0x00000100
        /*0be4*/ 	.word	0x00000001
        /*0be8*/ 	.word	0x00000001


	//----- nvinfo : EIATTR_CRS_STACK_SIZE
	.align		4
.L_51:
        /*0bec*/ 	.byte	0x04, 0x1e
        /*0bee*/ 	.short	(.L_53 - .L_52)
.L_52:
        /*0bf0*/ 	.word	0x00000000


	//----- nvinfo : EIATTR_CBANK_PARAM_SIZE
	.align		4
.L_53:
        /*0bf4*/ 	.byte	0x03, 0x19
        /*0bf6*/ 	.short	0x0800


	//----- nvinfo : EIATTR_PARAM_CBANK
	.align		4
        /*0bf8*/ 	.byte	0x04, 0x0a
        /*0bfa*/ 	.short	(.L_55 - .L_54)
	.align		4
.L_54:
        /*0bfc*/ 	.word	index@(.nv.constant0._ZN7cutlass13device_kernelINS_4gemm6kernel13GemmUniversalIN4cute5tupleIJiiiiEEENS1_10collective13CollectiveMmaINS1_35MainloopSm100TmaUmmaWarpSpecializedILi12ELi2ELi4ENS5_IJNS4_1CILi1EEENSA_ILi8EEESB_EEEEENS5_IJNSA_ILi128EEESF_NSA_ILi32EEEEEENS_10bfloat16_tENS5_IJlSB_lEEESI_SJ_NS4_8TiledMMAINS4_8MMA_AtomIJNS4_20SM100_MMA_F16BF16_SSISI_SI_fLi128ELi128ELNS4_4UMMA5MajorE0ELSO_0ELNSN_7ScaleInE0ELSP_0EEEEEENS4_6LayoutINS5_IJSB_SB_SB_EEENS5_IJNSA_ILi0EEESU_SU_EEEEENS5_IJNS4_10UnderscoreESX_SX_EEEEENS4_23SM90_TMA_LOAD_MULTICASTENS4_14ComposedLayoutINS4_7SwizzleILi2ELi4ELi3EEENS4_18smem_ptr_flag_bitsILi16EEENSS_INS5_IJSC_SG_EEENS5_IJSG_SB_EEEEEEEvNS4_8identityENS4_13SM90_TMA_LOADES19_vS1A_EENS_8epilogue10collective18CollectiveEpilogueINS1D_23Sm100TmaWarpSpecializedILi4ELi2ELi32ELb1ELb0EEEJSH_NS5_IJNSS_ISF_SB_EENSS_ISG_SB_EEEEESI_SJ_SI_SJ_NS1D_6fusion15FusionCallbacksIS1H_NS1L_17LinearCombinationISI_fSI_fLNS_15FloatRoundStyleE2EEESH_S1K_JEEENS4_5SM1004TMEM4LOAD26SM100_TMEM_LOAD_32dp32b32xES1B_S19_NS4_39AutoVectorizingCopyWithAssumedAlignmentILi128EEENS4_14SM90_TMA_STOREES19_S1W_S1W_EEEvvEEEEvNT_6ParamsE)
        /*0c00*/ 	.short	0x0380
        /*0c02*/ 	.short	0x0800


	//----- nvinfo : EIATTR_SW_WAR
	.align		4
.L_55:
        /*0c04*/ 	.byte	0x04, 0x36
        /*0c06*/ 	.short	(.L_57 - .L_56)
.L_56:
        /*0c08*/ 	.word	0x00000008
.L_57:


//--------------------- .nv.callgraph             --------------------------
	.section	.nv.callgraph,"",@"SHT_CUDA_CALLGRAPH"
	.align	4
	.sectionentsize	8
	.align		4
        /*0000*/ 	.word	0x00000000
	.align		4
        /*0004*/ 	.word	0xffffffff
	.align		4
        /*0008*/ 	.word	index@(_ZN7cutlass13device_kernelINS_4gemm6kernel13GemmUniversalIN4cute5tupleIJiiiiEEENS1_10collective13CollectiveMmaINS1_35MainloopSm100TmaUmmaWarpSpecializedILi12ELi2ELi4ENS5_IJNS4_1CILi1EEENSA_ILi8EEESB_EEEEENS5_IJNSA_ILi128EEESF_NSA_ILi32EEEEEENS_10bfloat16_tENS5_IJlSB_lEEESI_SJ_NS4_8TiledMMAINS4_8MMA_AtomIJNS4_20SM100_MMA_F16BF16_SSISI_SI_fLi128ELi128ELNS4_4UMMA5MajorE0ELSO_0ELNSN_7ScaleInE0ELSP_0EEEEEENS4_6LayoutINS5_IJSB_SB_SB_EEENS5_IJNSA_ILi0EEESU_SU_EEEEENS5_IJNS4_10UnderscoreESX_SX_EEEEENS4_23SM90_TMA_LOAD_MULTICASTENS4_14ComposedLayoutINS4_7SwizzleILi2ELi4ELi3EEENS4_18smem_ptr_flag_bitsILi16EEENSS_INS5_IJSC_SG_EEENS5_IJSG_SB_EEEEEEEvNS4_8identityENS4_13SM90_TMA_LOADES19_vS1A_EENS_8epilogue10collective18CollectiveEpilogueINS1D_23Sm100TmaWarpSpecializedILi4ELi2ELi32ELb1ELb0EEEJSH_NS5_IJNSS_ISF_SB_EENSS_ISG_SB_EEEEESI_SJ_SI_SJ_NS1D_6fusion15FusionCallbacksIS1H_NS1L_17LinearCombinationISI_fSI_fLNS_15FloatRoundStyleE2EEESH_S1K_JEEENS4_5SM1004TMEM4LOAD26SM100_TMEM_LOAD_32dp32b32xES1B_S19_NS4_39AutoVectorizingCopyWithAssumedAlignmentILi128EEENS4_14SM90_TMA_STOREES19_S1W_S1W_EEEvvEEEEvNT_6ParamsE)
	.align		4
        /*000c*/ 	.word	index@(__assertfail)
	.align		4
        /*0010*/ 	.word	0x00000000
	.align		4
        /*0014*/ 	.word	0xfffffffe
	.align		4
        /*0018*/ 	.word	0x00000000
	.align		4
        /*001c*/ 	.word	0xfffffffd
	.align		4
        /*0020*/ 	.word	0x00000000
	.align		4
        /*0024*/ 	.word	0xfffffffc


//--------------------- .nv.constant4             --------------------------
	.section	.nv.constant4,"a",@progbits
	.align	8
	.align		8
.nv.constant4:
        /*0000*/ 	.dword	__assertfail
	.align		8
        /*0008*/ 	.dword	__unnamed_1
	.align		8
        /*0010*/ 	.dword	__unnamed_2
	.align		8
        /*0018*/ 	.dword	_ZN40_INTERNAL_fdca56b5_4_k_cu_2261b4b1_349264cuda3std3__45__cpo5beginE
	.align		8
        /*0020*/ 	.dword	_ZN40_INTERNAL_fdca56b5_4_k_cu_2261b4b1_349264cuda3std3__45__cpo3endE
	.align		8
        /*0028*/ 	.dword	_ZN40_INTERNAL_fdca56b5_4_k_cu_2261b4b1_349264cuda3std3__45__cpo6cbeginE
	.align		8
        /*0030*/ 	.dword	_ZN40_INTERNAL_fdca56b5_4_k_cu_2261b4b1_349264cuda3std3__45__cpo4cendE
	.align		8
        /*0038*/ 	.dword	_ZN40_INTERNAL_fdca56b5_4_k_cu_2261b4b1_349264cuda3std3__442_GLOBAL__N__fdca56b5_4_k_cu_2261b4b1_349266ignoreE
	.align		8
        /*0040*/ 	.dword	_ZN40_INTERNAL_fdca56b5_4_k_cu_2261b4b1_349264cuda3std3__419piecewise_constructE
	.align		8
        /*0048*/ 	.dword	_ZN40_INTERNAL_fdca56b5_4_k_cu_2261b4b1_349264cuda3std3__48in_placeE
	.align		8
        /*0050*/ 	.dword	_ZN40_INTERNAL_fdca56b5_4_k_cu_2261b4b1_349264cuda3std6ranges3__45__cpo4swapE
	.align		8
        /*0058*/ 	.dword	_ZN40_INTERNAL_fdca56b5_4_k_cu_2261b4b1_349264cuda3std6ranges3__45__cpo9iter_moveE
	.align		8
        /*0060*/ 	.dword	_ZN40_INTERNAL_fdca56b5_4_k_cu_2261b4b1_349264cute7productE
	.align		8
        /*0068*/ 	.dword	_ZN40_INTERNAL_fdca56b5_4_k_cu_2261b4b1_349264cute1_E
	.align		8
        /*0070*/ 	.dword	$str$25
	.align		8
        /*0078*/ 	.dword	$str$26
	.align		8
        /*0080*/ 	.dword	$str$27
	.align		8
        /*0088*/ 	.dword	$str$28


//--------------------- .text._ZN7cutlass13device_kernelINS_4gemm6kernel13GemmUniversalIN4cute5tupleIJiiiiEEENS1_10collective13CollectiveMmaINS1_35MainloopSm100TmaUmmaWarpSpecializedILi12ELi2ELi4ENS5_IJNS4_1CILi1EEENSA_ILi8EEESB_EEEEENS5_IJNSA_ILi128EEESF_NSA_ILi32EEEEEENS_10bfloat16_tENS5_IJlSB_lEEESI_SJ_NS4_8TiledMMAINS4_8MMA_AtomIJNS4_20SM100_MMA_F16BF16_SSISI_SI_fLi128ELi128ELNS4_4UMMA5MajorE0ELSO_0ELNSN_7ScaleInE0ELSP_0EEEEEENS4_6LayoutINS5_IJSB_SB_SB_EEENS5_IJNSA_ILi0EEESU_SU_EEEEENS5_IJNS4_10UnderscoreESX_SX_EEEEENS4_23SM90_TMA_LOAD_MULTICASTENS4_14ComposedLayoutINS4_7SwizzleILi2ELi4ELi3EEENS4_18smem_ptr_flag_bitsILi16EEENSS_INS5_IJSC_SG_EEENS5_IJSG_SB_EEEEEEEvNS4_8identityENS4_13SM90_TMA_LOADES19_vS1A_EENS_8epilogue10collective18CollectiveEpilogueINS1D_23Sm100TmaWarpSpecializedILi4ELi2ELi32ELb1ELb0EEEJSH_NS5_IJNSS_ISF_SB_EENSS_ISG_SB_EEEEESI_SJ_SI_SJ_NS1D_6fusion15FusionCallbacksIS1H_NS1L_17LinearCombinationISI_fSI_fLNS_15FloatRoundStyleE2EEESH_S1K_JEEENS4_5SM1004TMEM4LOAD26SM100_TMEM_LOAD_32dp32b32xES1B_S19_NS4_39AutoVectorizingCopyWithAssumedAlignmentILi128EEENS4_14SM90_TMA_STOREES19_S1W_S1W_EEEvvEEEEvNT_6ParamsE --------------------------
	.section	.text._ZN7cutlass13device_kernelINS_4gemm6kernel13GemmUniversalIN4cute5tupleIJiiiiEEENS1_10collective13CollectiveMmaINS1_35MainloopSm100TmaUmmaWarpSpecializedILi12ELi2ELi4ENS5_IJNS4_1CILi1EEENSA_ILi8EEESB_EEEEENS5_IJNSA_ILi128EEESF_NSA_ILi32EEEEEENS_10bfloat16_tENS5_IJlSB_lEEESI_SJ_NS4_8TiledMMAINS4_8MMA_AtomIJNS4_20SM100_MMA_F16BF16_SSISI_SI_fLi128ELi128ELNS4_4UMMA5MajorE0ELSO_0ELNSN_7ScaleInE0ELSP_0EEEEEENS4_6LayoutINS5_IJSB_SB_SB_EEENS5_IJNSA_ILi0EEESU_SU_EEEEENS5_IJNS4_10UnderscoreESX_SX_EEEEENS4_23SM90_TMA_LOAD_MULTICASTENS4_14ComposedLayoutINS4_7SwizzleILi2ELi4ELi3EEENS4_18smem_ptr_flag_bitsILi16EEENSS_INS5_IJSC_SG_EEENS5_IJSG_SB_EEEEEEEvNS4_8identityENS4_13SM90_TMA_LOADES19_vS1A_EENS_8epilogue10collective18CollectiveEpilogueINS1D_23Sm100TmaWarpSpecializedILi4ELi2ELi32ELb1ELb0EEEJSH_NS5_IJNSS_ISF_SB_EENSS_ISG_SB_EEEEESI_SJ_SI_SJ_NS1D_6fusion15FusionCallbacksIS1H_NS1L_17LinearCombinationISI_fSI_fLNS_15FloatRoundStyleE2EEESH_S1K_JEEENS4_5SM1004TMEM4LOAD26SM100_TMEM_LOAD_32dp32b32xES1B_S19_NS4_39AutoVectorizingCopyWithAssumedAlignmentILi128EEENS4_14SM90_TMA_STOREES19_S1W_S1W_EEEvvEEEEvNT_6ParamsE,"ax",@progbits
	.align	128
.text._ZN7cutlass13device_kernelINS_4gemm6kernel13GemmUniversalIN4cute5tupleIJiiiiEEENS1_10collective13CollectiveMmaINS1_35MainloopSm100TmaUmmaWarpSpecializedILi12ELi2ELi4ENS5_IJNS4_1CILi1EEENSA_ILi8EEESB_EEEEENS5_IJNSA_ILi128EEESF_NSA_ILi32EEEEEENS_10bfloat16_tENS5_IJlSB_lEEESI_SJ_NS4_8TiledMMAINS4_8MMA_AtomIJNS4_20SM100_MMA_F16BF16_SSISI_SI_fLi128ELi128ELNS4_4UMMA5MajorE0ELSO_0ELNSN_7ScaleInE0ELSP_0EEEEEENS4_6LayoutINS5_IJSB_SB_SB_EEENS5_IJNSA_ILi0EEESU_SU_EEEEENS5_IJNS4_10UnderscoreESX_SX_EEEEENS4_23SM90_TMA_LOAD_MULTICASTENS4_14ComposedLayoutINS4_7SwizzleILi2ELi4ELi3EEENS4_18smem_ptr_flag_bitsILi16EEENSS_INS5_IJSC_SG_EEENS5_IJSG_SB_EEEEEEEvNS4_8identityENS4_13SM90_TMA_LOADES19_vS1A_EENS_8epilogue10collective18CollectiveEpilogueINS1D_23Sm100TmaWarpSpecializedILi4ELi2ELi32ELb1ELb0EEEJSH_NS5_IJNSS_ISF_SB_EENSS_ISG_SB_EEEEESI_SJ_SI_SJ_NS1D_6fusion15FusionCallbacksIS1H_NS1L_17LinearCombinationISI_fSI_fLNS_15FloatRoundStyleE2EEESH_S1K_JEEENS4_5SM1004TMEM4LOAD26SM100_TMEM_LOAD_32dp32b32xES1B_S19_NS4_39AutoVectorizingCopyWithAssumedAlignmentILi128EEENS4_14SM90_TMA_STOREES19_S1W_S1W_EEEvvEEEEvNT_6ParamsE:
        .type           _ZN7cutlass13device_kernelINS_4gemm6kernel13GemmUniversalIN4cute5tupleIJiiiiEEENS1_10collective13CollectiveMmaINS1_35MainloopSm100TmaUmmaWarpSpecializedILi12ELi2ELi4ENS5_IJNS4_1CILi1EEENSA_ILi8EEESB_EEEEENS5_IJNSA_ILi128EEESF_NSA_ILi32EEEEEENS_10bfloat16_tENS5_IJlSB_lEEESI_SJ_NS4_8TiledMMAINS4_8MMA_AtomIJNS4_20SM100_MMA_F16BF16_SSISI_SI_fLi128ELi128ELNS4_4UMMA5MajorE0ELSO_0ELNSN_7ScaleInE0ELSP_0EEEEEENS4_6LayoutINS5_IJSB_SB_SB_EEENS5_IJNSA_ILi0EEESU_SU_EEEEENS5_IJNS4_10UnderscoreESX_SX_EEEEENS4_23SM90_TMA_LOAD_MULTICASTENS4_14ComposedLayoutINS4_7SwizzleILi2ELi4ELi3EEENS4_18smem_ptr_flag_bitsILi16EEENSS_INS5_IJSC_SG_EEENS5_IJSG_SB_EEEEEEEvNS4_8identityENS4_13SM90_TMA_LOADES19_vS1A_EENS_8epilogue10collective18CollectiveEpilogueINS1D_23Sm100TmaWarpSpecializedILi4ELi2ELi32ELb1ELb0EEEJSH_NS5_IJNSS_ISF_SB_EENSS_ISG_SB_EEEEESI_SJ_SI_SJ_NS1D_6fusion15FusionCallbacksIS1H_NS1L_17LinearCombinationISI_fSI_fLNS_15FloatRoundStyleE2EEESH_S1K_JEEENS4_5SM1004TMEM4LOAD26SM100_TMEM_LOAD_32dp32b32xES1B_S19_NS4_39AutoVectorizingCopyWithAssumedAlignmentILi128EEENS4_14SM90_TMA_STOREES19_S1W_S1W_EEEvvEEEEvNT_6ParamsE,@function
        .size           _ZN7cutlass13device_kernelINS_4gemm6kernel13GemmUniversalIN4cute5tupleIJiiiiEEENS1_10collective13CollectiveMmaINS1_35MainloopSm100TmaUmmaWarpSpecializedILi12ELi2ELi4ENS5_IJNS4_1CILi1EEENSA_ILi8EEESB_EEEEENS5_IJNSA_ILi128EEESF_NSA_ILi32EEEEEENS_10bfloat16_tENS5_IJlSB_lEEESI_SJ_NS4_8TiledMMAINS4_8MMA_AtomIJNS4_20SM100_MMA_F16BF16_SSISI_SI_fLi128ELi128ELNS4_4UMMA5MajorE0ELSO_0ELNSN_7ScaleInE0ELSP_0EEEEEENS4_6LayoutINS5_IJSB_SB_SB_EEENS5_IJNSA_ILi0EEESU_SU_EEEEENS5_IJNS4_10UnderscoreESX_SX_EEEEENS4_23SM90_TMA_LOAD_MULTICASTENS4_14ComposedLayoutINS4_7SwizzleILi2ELi4ELi3EEENS4_18smem_ptr_flag_bitsILi16EEENSS_INS5_IJSC_SG_EEENS5_IJSG_SB_EEEEEEEvNS4_8identityENS4_13SM90_TMA_LOADES19_vS1A_EENS_8epilogue10collective18CollectiveEpilogueINS1D_23Sm100TmaWarpSpecializedILi4ELi2ELi32ELb1ELb0EEEJSH_NS5_IJNSS_ISF_SB_EENSS_ISG_SB_EEEEESI_SJ_SI_SJ_NS1D_6fusion15FusionCallbacksIS1H_NS1L_17LinearCombinationISI_fSI_fLNS_15FloatRoundStyleE2EEESH_S1K_JEEENS4_5SM1004TMEM4LOAD26SM100_TMEM_LOAD_32dp32b32xES1B_S19_NS4_39AutoVectorizingCopyWithAssumedAlignmentILi128EEENS4_14SM90_TMA_STOREES19_S1W_S1W_EEEvvEEEEvNT_6ParamsE,(.L_x_208 - _ZN7cutlass13device_kernelINS_4gemm6kernel13GemmUniversalIN4cute5tupleIJiiiiEEENS1_10collective13CollectiveMmaINS1_35MainloopSm100TmaUmmaWarpSpecializedILi12ELi2ELi4ENS5_IJNS4_1CILi1EEENSA_ILi8EEESB_EEEEENS5_IJNSA_ILi128EEESF_NSA_ILi32EEEEEENS_10bfloat16_tENS5_IJlSB_lEEESI_SJ_NS4_8TiledMMAINS4_8MMA_AtomIJNS4_20SM100_MMA_F16BF16_SSISI_SI_fLi128ELi128ELNS4_4UMMA5MajorE0ELSO_0ELNSN_7ScaleInE0ELSP_0EEEEEENS4_6LayoutINS5_IJSB_SB_SB_EEENS5_IJNSA_ILi0EEESU_SU_EEEEENS5_IJNS4_10UnderscoreESX_SX_EEEEENS4_23SM90_TMA_LOAD_MULTICASTENS4_14ComposedLayoutINS4_7SwizzleILi2ELi4ELi3EEENS4_18smem_ptr_flag_bitsILi16EEENSS_INS5_IJSC_SG_EEENS5_IJSG_SB_EEEEEEEvNS4_8identityENS4_13SM90_TMA_LOADES19_vS1A_EENS_8epilogue10collective18CollectiveEpilogueINS1D_23Sm100TmaWarpSpecializedILi4ELi2ELi32ELb1ELb0EEEJSH_NS5_IJNSS_ISF_SB_EENSS_ISG_SB_EEEEESI_SJ_SI_SJ_NS1D_6fusion15FusionCallbacksIS1H_NS1L_17LinearCombinationISI_fSI_fLNS_15FloatRoundStyleE2EEESH_S1K_JEEENS4_5SM1004TMEM4LOAD26SM100_TMEM_LOAD_32dp32b32xES1B_S19_NS4_39AutoVectorizingCopyWithAssumedAlignmentILi128EEENS4_14SM90_TMA_STOREES19_S1W_S1W_EEEvvEEEEvNT_6ParamsE)
        .other          _ZN7cutlass13device_kernelINS_4gemm6kernel13GemmUniversalIN4cute5tupleIJiiiiEEENS1_10collective13CollectiveMmaINS1_35MainloopSm100TmaUmmaWarpSpecializedILi12ELi2ELi4ENS5_IJNS4_1CILi1EEENSA_ILi8EEESB_EEEEENS5_IJNSA_ILi128EEESF_NSA_ILi32EEEEEENS_10bfloat16_tENS5_IJlSB_lEEESI_SJ_NS4_8TiledMMAINS4_8MMA_AtomIJNS4_20SM100_MMA_F16BF16_SSISI_SI_fLi128ELi128ELNS4_4UMMA5MajorE0ELSO_0ELNSN_7ScaleInE0ELSP_0EEEEEENS4_6LayoutINS5_IJSB_SB_SB_EEENS5_IJNSA_ILi0EEESU_SU_EEEEENS5_IJNS4_10UnderscoreESX_SX_EEEEENS4_23SM90_TMA_LOAD_MULTICASTENS4_14ComposedLayoutINS4_7SwizzleILi2ELi4ELi3EEENS4_18smem_ptr_flag_bitsILi16EEENSS_INS5_IJSC_SG_EEENS5_IJSG_SB_EEEEEEEvNS4_8identityENS4_13SM90_TMA_LOADES19_vS1A_EENS_8epilogue10collective18CollectiveEpilogueINS1D_23Sm100TmaWarpSpecializedILi4ELi2ELi32ELb1ELb0EEEJSH_NS5_IJNSS_ISF_SB_EENSS_ISG_SB_EEEEESI_SJ_SI_SJ_NS1D_6fusion15FusionCallbacksIS1H_NS1L_17LinearCombinationISI_fSI_fLNS_15FloatRoundStyleE2EEESH_S1K_JEEENS4_5SM1004TMEM4LOAD26SM100_TMEM_LOAD_32dp32b32xES1B_S19_NS4_39AutoVectorizingCopyWithAssumedAlignmentILi128EEENS4_14SM90_TMA_STOREES19_S1W_S1W_EEEvvEEEEvNT_6ParamsE,@"STO_CUDA_ENTRY STV_DEFAULT"
_ZN7cutlass13device_kernelINS_4gemm6kernel13GemmUniversalIN4cute5tupleIJiiiiEEENS1_10collective13CollectiveMmaINS1_35MainloopSm100TmaUmmaWarpSpecializedILi12ELi2ELi4ENS5_IJNS4_1CILi1EEENSA_ILi8EEESB_EEEEENS5_IJNSA_ILi128EEESF_NSA_ILi32EEEEEENS_10bfloat16_tENS5_IJlSB_lEEESI_SJ_NS4_8TiledMMAINS4_8MMA_AtomIJNS4_20SM100_MMA_F16BF16_SSISI_SI_fLi128ELi128ELNS4_4UMMA5MajorE0ELSO_0ELNSN_7ScaleInE0ELSP_0EEEEEENS4_6LayoutINS5_IJSB_SB_SB_EEENS5_IJNSA_ILi0EEESU_SU_EEEEENS5_IJNS4_10UnderscoreESX_SX_EEEEENS4_23SM90_TMA_LOAD_MULTICASTENS4_14ComposedLayoutINS4_7SwizzleILi2ELi4ELi3EEENS4_18smem_ptr_flag_bitsILi16EEENSS_INS5_IJSC_SG_EEENS5_IJSG_SB_EEEEEEEvNS4_8identityENS4_13SM90_TMA_LOADES19_vS1A_EENS_8epilogue10collective18CollectiveEpilogueINS1D_23Sm100TmaWarpSpecializedILi4ELi2ELi32ELb1ELb0EEEJSH_NS5_IJNSS_ISF_SB_EENSS_ISG_SB_EEEEESI_SJ_SI_SJ_NS1D_6fusion15FusionCallbacksIS1H_NS1L_17LinearCombinationISI_fSI_fLNS_15FloatRoundStyleE2EEESH_S1K_JEEENS4_5SM1004TMEM4LOAD26SM100_TMEM_LOAD_32dp32b32xES1B_S19_NS4_39AutoVectorizingCopyWithAssumedAlignmentILi128EEENS4_14SM90_TMA_STOREES19_S1W_S1W_EEEvvEEEEvNT_6ParamsE:
[----:B------:R-:W1:Y:S01]  /*0000*/  LDC R1, c[0x0][0x37c] ;  /* 0x0000df00ff017b82 */ /* 0x000e620000000800 */
[----:B------:R-:W2:Y:S01]  /*0010*/  S2R R94, SR_TID.X ;  /* 0x00000000005e7919 */ /* 0x000ea20000002100 */
[----:B------:R-:W3:Y:S01]  /*0020*/  LDCU.64 UR8, c[0x0][0x890] ;  /* 0x00011200ff0877ac */ /* 0x000ee20008000a00 */
[----:B------:R-:W-:Y:S02]  /*0030*/  PRMT R80, RZ, 0x7610, R80 ;  /* 0x00007610ff507816 */ /* 0x000fe40000000050 */
[----:B------:R-:W-:Y:S01]  /*0040*/  ELECT P3, URZ, PT ;  /* 0x0000000000ff782f */ /* 0x000fe20003860000 */
[----:B---3--:R-:W-:-:S04]  /*0050*/  UISETP.NE.U32.AND UP0, UPT, UR8, URZ, UPT ;  /* 0x000000ff0800728c */ /* 0x008fc8000bf05070 */
[----:B------:R-:W-:Y:S01]  /*0060*/  UISETP.NE.AND.EX UP0, UPT, UR9, URZ, UPT, UP0 ;  /* 0x000000ff0900728c */ /* 0x000fe2000bf05300 */
[----:B--2---:R-:W-:-:S05]  /*0070*/  SHF.R.U32.HI R81, RZ, 0x5, R94 ;  /* 0x00000005ff517819 */ /* 0x004fca000001165e */
[----:B------:R-:W2:Y:S02]  /*0080*/  SHFL.IDX PT, R0, R81, RZ, 0x1f ;  /* 0x00001fff51007589 */ /* 0x000ea400000e0000 */
[----:B--2---:R-:W-:Y:S01]  /*0090*/  R2UR UR17, R0 ;  /* 0x00000000001172ca */ /* 0x004fe200000e0000 */
[----:B-1----:R-:W-:-:S14]  /*00a0*/  BRA.U UP0, `(.L_x_0) ;  /* 0x0000000100307547 */ /* 0x002fdc000b800000 */
[----:B------:R-:W1:Y:S02]  /*00b0*/  LDCU.64 UR4, c[0x0][0x888] ;  /* 0x00011100ff0477ac */ /* 0x000e640008000a00 */
[----:B-1----:R-:W-:-:S04]  /*00c0*/  UISETP.NE.U32.AND UP0, UPT, UR4, URZ, UPT ;  /* 0x000000ff0400728c */ /* 0x002fc8000bf05070 */
[----:B------:R-:W-:-:S09]  /*00d0*/  UISETP.NE.AND.EX UP0, UPT, UR5, URZ, UPT, UP0 ;  /* 0x000000ff0500728c */ /* 0x000fd2000bf05300 */
[----:B------:R-:W-:Y:S05]  /*00e0*/  BRA.U !UP0, `(.L_x_1) ;  /* 0x0000000108147547 */ /* 0x000fea000b800000 */
[----:B------:R-:W1:Y:S01]  /*00f0*/  LDC.64 R2, c[0x0][0x888] ;  /* 0x00022200ff027b82 */ /* 0x000e620000000a00 */
[----:B------:R-:W1:Y:S02]  /*0100*/  LDCU.64 UR4, c[0x0][0x358] ;  /* 0x00006b00ff0477ac */ /* 0x000e640008000a00 */
[----:B-1----:R1:W5:Y:S01]  /*0110*/  LDG.E R41, desc[UR4][R2.64] ;  /* 0x0000000402297981 */ /* 0x002362000c1e1900 */
[----:B------:R-:W-:Y:S01]  /*0120*/  HFMA2 R80, -RZ, RZ, 0, 5.9604644775390625e-08 ;  /* 0x00000001ff507431 */ /* 0x000fe200000001ff */
[----:B------:R-:W-:Y:S05]  /*0130*/  BRA `(.L_x_0) ;  /* 0x00000000000c7947 */ /* 0x000fea0003800000 */
.L_x_1:
[----:B------:R-:W1:Y:S01]  /*0140*/  LDCU UR4, c[0x0][0x880] ;  /* 0x00011000ff0477ac */ /* 0x000e620008000800 */
[----:B------:R-:W-:Y:S01]  /*0150*/  HFMA2 R80, -RZ, RZ, 0, 5.9604644775390625e-08 ;  /* 0x00000001ff507431 */ /* 0x000fe200000001ff */
[----:B-1----:R-:W-:-:S07]  /*0160*/  MOV R41, UR4 ;  /* 0x0000000400297c02 */ /* 0x002fce0008000f00 */
.L_x_0:
[----:B------:R-:W2:Y:S02]  /*0170*/  LDCU.64 UR4, c[0x0][0x8b0] ;  /* 0x00011600ff0477ac */ /* 0x000ea40008000a00 */
[----:B--2---:R-:W-:-:S04]  /*0180*/  UISETP.NE.U32.AND UP0, UPT, UR4, URZ, UPT ;  /* 0x000000ff0400728c */ /* 0x004fc8000bf05070 */
[----:B------:R-:W-:-:S09]  /*0190*/  UISETP.NE.AND.EX UP0, UPT, UR5, URZ, UPT, UP0 ;  /* 0x000000ff0500728c */ /* 0x000fd2000bf05300 */
[----:B------:R-:W-:Y:S05]  /*01a0*/  BRA.U UP0, `(.L_x_2) ;  /* 0x0000000100287547 */ /* 0x000fea000b800000 */
[----:B------:R-:W2:Y:S02]  /*01b0*/  LDCU.64 UR4, c[0x0][0x8a8] ;  /* 0x00011500ff0477ac */ /* 0x000ea40008000a00 */
[----:B--2---:R-:W-:-:S04]  /*01c0*/  UISETP.NE.U32.AND UP0, UPT, UR4, URZ, UPT ;  /* 0x000000ff0400728c */ /* 0x004fc8000bf05070 */
[----:B------:R-:W-:-:S09]  /*01d0*/  UISETP.NE.AND.EX UP0, UPT, UR5, URZ, UPT, UP0 ;  /* 0x000000ff0500728c */ /* 0x000fd2000bf05300 */
[----:B------:R-:W-:Y:S05]  /*01e0*/  BRA.U !UP0, `(.L_x_3) ;  /* 0x0000000108107547 */ /* 0x000fea000b800000 */
[----:B------:R-:W2:Y:S01]  /*01f0*/  LDC.64 R38, c[0x0][0x8a8] ;  /* 0x00022a00ff267b82 */ /* 0x000ea20000000a00 */
[----:B------:R-:W2:Y:S02]  /*0200*/  LDCU.64 UR4, c[0x0][0x358] ;  /* 0x00006b00ff0477ac */ /* 0x000ea40008000a00 */
[----:B--2---:R2:W5:Y:S01]  /*0210*/  LDG.E R38, desc[UR4][R38.64] ;  /* 0x0000000426267981 */ /* 0x004562000c1e1900 */
[----:B------:R-:W-:Y:S05]  /*0220*/  BRA `(.L_x_2) ;  /* 0x0000000000087947 */ /* 0x000fea0003800000 */
.L_x_3:
[----:B------:R-:W2:Y:S02]  /*0230*/  LDCU UR4, c[0x0][0x8a0] ;  /* 0x00011400ff0477ac */ /* 0x000ea40008000800 */
[----:B--2---:R-:W-:Y:S02]  /*0240*/  MOV R38, UR4 ;  /* 0x0000000400267c02 */ /* 0x004fe40008000f00 */
.L_x_2:
[----:B------:R-:W-:Y:S01]  /*0250*/  IMAD.U32 R0, RZ, RZ, UR17 ;  /* 0x00000011ff007e24 */ /* 0x000fe2000f8e00ff */
[----:B------:R-:W-:Y:S04]  /*0260*/  BSSY.RECONVERGENT B0, `(.L_x_4) ;  /* 0x000000c000007945 */ /* 0x000fe80003800200 */
[C---:B------:R-:W-:Y:S02]  /*0270*/  ISETP.NE.OR P1, PT, R0.reuse, 0x1, !P3 ;  /* 0x000000010000780c */ /* 0x040fe40005f25670 */
[----:B------:R-:W-:-:S11]  /*0280*/  ISETP.NE.OR P0, PT, R0, 0x3, !P3 ;  /* 0x000000030000780c */ /* 0x000fd60005f05670 */
[----:B------:R-:W-:Y:S05]  /*0290*/  @P1 BRA `(.L_x_5) ;  /* 0x0000000000201947 */ /* 0x000fea0003800000 */
[----:B------:R-:W3:Y:S02]  /*02a0*/  LDCU.64 UR4, c[0x0][0x348] ;  /* 0x00006900ff0477ac */ /* 0x000ee40008000a00 */
[----:B---3--:R-:W-:Y:S02]  /*02b0*/  UIADD3 UR6, UP1, UPT, UR4, 0x80, URZ ;  /* 0x0000008004067890 */ /* 0x008fe4000ff3e0ff */
[----:B------:R-:W-:Y:S02]  /*02c0*/  UIADD3 UR4, UP0, UPT, UR4, 0x180, URZ ;  /* 0x0000018004047890 */ /* 0x000fe4000ff1e0ff */
[----:B------:R-:W-:Y:S02]  /*02d0*/  UIADD3.X UR7, UPT, UPT, URZ, UR5, URZ, UP1, !UPT ;  /* 0x00000005ff077290 */ /* 0x000fe40008ffe4ff */
[----:B------:R-:W-:-:S07]  /*02e0*/  UIADD3.X UR5, UPT, UPT, URZ, UR5, URZ, UP0, !UPT ;  /* 0x00000005ff057290 */ /* 0x000fce00087fe4ff */
[----:B------:R3:W-:Y:S02]  /*02f0*/  UTMACCTL.PF [UR6] ;  /* 0x00000000060079b9 */ /* 0x0007e40008040000 */
[----:B------:R3:W-:Y:S02]  /*0300*/  UTMACCTL.PF [UR4] ;  /* 0x00000000040079b9 */ /* 0x0007e40008040000 */
[----:B---3--:R-:W-:Y:S01]  /*0310*/  NOP ;  /* 0x0000000000007918 */ /* 0x008fe20000000000 */
.L_x_5:
[----:B------:R-:W-:Y:S05]  /*0320*/  BSYNC.RECONVERGENT B0 ;  /* 0x0000000000007941 */ /* 0x000fea0003800200 */
.L_x_4:
[----:B------:R-:W-:Y:S04]  /*0330*/  BSSY.RECONVERGENT B0, `(.L_x_6) ;  /* 0x000000a000007945 */ /* 0x000fe80003800200 */
        /* <DEDUP_REMOVED lines=9> */
.L_x_7:
[----:B------:R-:W-:Y:S05]  /*03d0*/  BSYNC.RECONVERGENT B0 ;  /* 0x0000000000007941 */ /* 0x000fea0003800200 */
.L_x_6:
[----:B------:R-:W3:Y:S01]  /*03e0*/  LDCU.64 UR4, c[0x0][0x888] ;  /* 0x00011100ff0477ac */ /* 0x000ee20008000a00 */
[----:B------:R-:W-:Y:S02]  /*03f0*/  UISETP.EQ.U32.AND UP1, UPT, UR8, URZ, UPT ;  /* 0x000000ff0800728c */ /* 0x000fe4000bf22070 */
[----:B------:R-:W-:Y:S02]  /*0400*/  UPLOP3.LUT UP3, UPT, UPT, UPT, UPT, 0x80, 0x8 ;  /* 0x000000000008789c */ /* 0x000fe40003f6f070 */
[----:B---3--:R-:W-:-:S04]  /*0410*/  UISETP.NE.U32.AND UP0, UPT, UR4, URZ, UPT ;  /* 0x000000ff0400728c */ /* 0x008fc8000bf05070 */
[----:B------:R-:W-:-:S04]  /*0420*/  UISETP.NE.AND.EX UP0, UPT, UR5, URZ, UPT, UP0 ;  /* 0x000000ff0500728c */ /* 0x000fc8000bf05300 */
[----:B------:R-:W-:-:S04]  /*0430*/  UISETP.EQ.OR.EX UP2, UPT, UR9, URZ, !UP0, UP1 ;  /* 0x000000ff0900728c */ /* 0x000fc8000c742710 */
[----:B------:R-:W-:-:S06]  /*0440*/  UP2UR UR4, UPR, URZ, 0x4 ;  /* 0x00000004ff047883 */ /* 0x000fcc0008000000 */
[----:B------:R-:W-:Y:S01]  /*0450*/  MOV R83, UR4 ;  /* 0x0000000400537c02 */ /* 0x000fe20008000f00 */
[----:B------:R-:W-:Y:S06]  /*0460*/  BRA.U !UP2, `(.L_x_8) ;  /* 0x000000010a207547 */ /* 0x000fec000b800000 */
[----:B------:R-:W-:Y:S01]  /*0470*/  UISETP.NE.U32.AND UP1, UPT, UR8, URZ, UPT ;  /* 0x000000ff0800728c */ /* 0x000fe2000bf25070 */
[----:B-----5:R-:W-:Y:S01]  /*0480*/  FSETP.NEU.AND P0, PT, R41, RZ, PT ;  /* 0x000000ff2900720b */ /* 0x020fe20003f0d000 */
[----:B------:R-:W-:Y:S02]  /*0490*/  USEL UR4, URZ, 0xffffffff, UP0 ;  /* 0xffffffffff047887 */ /* 0x000fe40008000000 */
[----:B------:R-:W-:-:S10]  /*04a0*/  UISETP.NE.AND.EX UP1, UPT, UR9, URZ, UPT, UP1 ;  /* 0x000000ff0900728c */ /* 0x000fd4000bf25310 */
[----:B------:R-:W-:Y:S01]  /*04b0*/  VOTEU.ANY UP0, P0 ;  /* 0x0000000000ff7886 */ /* 0x000fe20000000100 */
[----:B------:R-:W-:-:S04]  /*04c0*/  @!UP1 USEL UR4, URZ, 0xffffffff, UP0 ;  /* 0xffffffffff049887 */ /* 0x000fc80008000000 */
[----:B------:R-:W-:-:S04]  /*04d0*/  ULOP3.LUT UR4, UR4, 0x1, URZ, 0xc0, !UPT ;  /* 0x0000000104047892 */ /* 0x000fc8000f8ec0ff */
[----:B------:R-:W-:-:S11]  /*04e0*/  UISETP.NE.U32.AND UP3, UPT, UR4, 0x1, UPT ;  /* 0x000000010400788c */ /* 0x000fd6000bf65070 */
.L_x_8:
[----:B-1----:R-:W1:Y:S01]  /*04f0*/  SHFL.IDX PT, R2, R81, RZ, 0x1f ;  /* 0x00001fff51027589 */ /* 0x002e6200000e0000 */
[----:B------:R-:W-:-:S04]  /*0500*/  UISETP.NE.AND UP0, UPT, UR17, 0x2, UPT ;  /* 0x000000021100788c */ /* 0x000fc8000bf05270 */
[----:B------:R-:W-:Y:S01]  /*0510*/  USEL UR43, URZ, 0x1, UP0 ;  /* 0x00000001ff2b7887 */ /* 0x000fe20008000000 */
[----:B-1----:R-:W-:-:S13]  /*0520*/  ISETP.NE.AND P0, PT, R2, RZ, PT ;  /* 0x000000ff0200720c */ /* 0x002fda0003f05270 */
[----:B------:R-:W-:Y:S05]  /*0530*/  @P0 BRA `(.L_x_9) ;  /* 0x0000000000a40947 */ /* 0x000fea0003800000 */
[----:B------:R-:W-:Y:S01]  /*0540*/  ELECT P0, URZ, PT ;  /* 0x0000000000ff782f */ /* 0x000fe20003800000 */
[----:B------:R-:W-:-:S12]  /*0550*/  BSSY.RECONVERGENT B0, `(.L_x_9) ;  /* 0x0000027000007945 */ /* 0x000fd80003800200 */
[----:B------:R-:W-:Y:S05]  /*0560*/  @!P0 BRA `(.L_x_10) ;  /* 0x0000000000948947 */ /* 0x000fea0003800000 */
[----:B------:R-:W1:Y:S01]  /*0570*/  S2UR UR4, SR_CgaCtaId ;  /* 0x00000000000479c3 */ /* 0x000e620000008800 */
[----:B------:R-:W-:Y:S01]  /*0580*/  UMOV UR5, 0x400 ;  /* 0x0000040000057882 */ /* 0x000fe20000000000 */
[----:B------:R-:W-:Y:S01]  /*0590*/  UMOV UR8, 0x1 ;  /* 0x0000000100087882 */ /* 0x000fe20000000000 */
[----:B------:R-:W-:Y:S01]  /*05a0*/  UMOV UR6, 0x8 ;  /* 0x0000000800067882 */ /* 0x000fe20000000000 */
[----:B------:R-:W-:-:S04]  /*05b0*/  UIADD3 UR8, UPT, UPT, -UR8, 0x100000, URZ ;  /* 0x0010000008087890 */ /* 0x000fc8000fffe1ff */
[----:B------:R-:W-:Y:S02]  /*05c0*/  USHF.L.U32 UR9, UR8, 0xb, URZ ;  /* 0x0000000b08097899 */ /* 0x000fe400080006ff */
[----:B------:R-:W-:Y:S02]  /*05d0*/  USHF.L.U32 UR8, UR8, 0x1, URZ ;  /* 0x0000000108087899 */ /* 0x000fe400080006ff */
[----:B------:R-:W-:-:S04]  /*05e0*/  UIADD3 UR6, UPT, UPT, -UR6, 0x100000, URZ ;  /* 0x0010000006067890 */ /* 0x000fc8000fffe1ff */
[----:B------:R-:W-:Y:S02]  /*05f0*/  USHF.L.U32 UR7, UR6, 0xb, URZ ;  /* 0x0000000b06077899 */ /* 0x000fe400080006ff */
[----:B------:R-:W-:Y:S02]  /*0600*/  USHF.L.U32 UR6, UR6, 0x1, URZ ;  /* 0x0000000106067899 */ /* 0x000fe400080006ff */
[----:B-1----:R-:W-:Y:S01]  /*0610*/  ULEA UR4, UR4, UR5, 0x18 ;  /* 0x0000000504047291 */ /* 0x002fe2000f8ec0ff */
[----:B------:R-:W1:Y:S11]  /*0620*/  FENCE.VIEW.ASYNC.S ;  /* 0x00000000000073c6 */ /* 0x000e760000000000 */
[----:B-1----:R1:W3:Y:S01]  /*0630*/  SYNCS.EXCH.64 URZ, [UR4], UR8 ;  /* 0x0000000804ff75b2 */ /* 0x0022e20008000100 */
[----:B------:R1:W4:Y:S01]  /*0640*/  SYNCS.EXCH.64 URZ, [UR4+0x60], UR6 ;  /* 0x0000600604ff75b2 */ /* 0x0003220008000100 */
[----:B------:R1:W1:Y:S01]  /*0650*/  SYNCS.EXCH.64 URZ, [UR4+0x8], UR8 ;  /* 0x0000080804ff75b2 */ /* 0x0002620008000100 */
        /* <DEDUP_REMOVED lines=21> */
[----:B---3--:R-:W-:Y:S01]  /*07b0*/  NOP ;  /* 0x0000000000007918 */ /* 0x008fe20000000000 */
.L_x_10:
[----:B-1----:R-:W-:Y:S05]  /*07c0*/  BSYNC.RECONVERGENT B0 ;  /* 0x0000000000007941 */ /* 0x002fea0003800200 */
.L_x_9:
[----:B------:R-:W1:Y:S01]  /*07d0*/  SHFL.IDX PT, R2, R81, RZ, 0x1f ;  /* 0x00001fff51027589 */ /* 0x000e6200000e0000 */
[----:B------:R-:W-:Y:S01]  /*07e0*/  NOP ;  /* 0x0000000000007918 */ /* 0x000fe20000000000 */
[----:B-1----:R-:W-:-:S13]  /*07f0*/  ISETP.NE.AND P0, PT, R2, 0x1, PT ;  /* 0x000000010200780c */ /* 0x002fda0003f05270 */
[----:B------:R-:W-:Y:S05]  /*0800*/  @P0 BRA `(.L_x_11) ;  /* 0x0000000000580947 */ /* 0x000fea0003800000 */
        /* <DEDUP_REMOVED lines=9> */
[----:B------:R-:W-:Y:S01]  /*08a0*/  USHF.L.U32 UR6, UR6, 0x1, URZ ;  /* 0x0000000106067899 */ /* 0x000fe200080006ff */
[----:B------:R-:W-:Y:S01]  /*08b0*/  ELECT P0, URZ, PT ;  /* 0x0000000000ff782f */ /* 0x000fe20003800000 */
[----:B-1----:R-:W-:Y:S01]  /*08c0*/  ULEA UR4, UR4, UR5, 0x18 ;  /* 0x0000000504047291 */ /* 0x002fe2000f8ec0ff */
[----:B------:R-:W1:Y:S11]  /*08d0*/  FENCE.VIEW.ASYNC.S ;  /* 0x00000000000073c6 */ /* 0x000e760000000000 */
[----:B-1----:R1:W3:Y:S01]  /*08e0*/  SYNCS.EXCH.64 URZ, [UR4+0xc0], UR8 ;  /* 0x0000c00804ff75b2 */ /* 0x0022e20008000100 */
[----:B------:R1:W1:Y:S01]  /*08f0*/  SYNCS.EXCH.64 URZ, [UR4+0xe0], UR6 ;  /* 0x0000e00604ff75b2 */ /* 0x0002620008000100 */
[----:B------:R1:W1:Y:S01]  /*0900*/  SYNCS.EXCH.64 URZ, [UR4+0xc8], UR8 ;  /* 0x0000c80804ff75b2 */ /* 0x0002620008000100 */
[----:B------:R1:W1:Y:S01]  /*0910*/  SYNCS.EXCH.64 URZ, [UR4+0xe8], UR6 ;  /* 0x0000e80604ff75b2 */ /* 0x0002620008000100 */
[----:B------:R1:W1:Y:S01]  /*0920*/  SYNCS.EXCH.64 URZ, [UR4+0xd0], UR8 ;  /* 0x0000d00804ff75b2 */ /* 0x0002620008000100 */
[----:B------:R1:W1:Y:S01]  /*0930*/  SYNCS.EXCH.64 URZ, [UR4+0xf0], UR6 ;  /* 0x0000f00604ff75b2 */ /* 0x0002620008000100 */
[----:B------:R1:W1:Y:S01]  /*0940*/  SYNCS.EXCH.64 URZ, [UR4+0xd8], UR8 ;  /* 0x0000d80804ff75b2 */ /* 0x0002620008000100 */
[----:B------:R1:W1:Y:S01]  /*0950*/  SYNCS.EXCH.64 URZ, [UR4+0xf8], UR6 ;  /* 0x0000f80604ff75b2 */ /* 0x0002620008000100 */
[----:B------:R-:W-:Y:S01]  /*0960*/  NOP ;  /* 0x0000000000007918 */ /* 0x000fe20000000000 */
.L_x_11:
[----:B------:R-:W2:Y:S01]  /*0970*/  SHFL.IDX PT, R2, R81, RZ, 0x1f ;  /* 0x00001fff51027589 */ /* 0x000ea200000e0000 */
[----:B------:R-:W-:Y:S01]  /*0980*/  NOP ;  /* 0x0000000000007918 */ /* 0x000fe20000000000 */
[----:B--2---:R-:W-:-:S13]  /*0990*/  ISETP.NE.AND P0, PT, R2, 0x3, PT ;  /* 0x000000030200780c */ /* 0x004fda0003f05270 */
[----:B------:R-:W-:Y:S05]  /*09a0*/  @P0 BRA `(.L_x_12) ;  /* 0x0000000000300947 */ /* 0x000fea0003800000 */
[----:B-1----:R-:W1:Y:S01]  /*09b0*/  S2UR UR4, SR_CgaCtaId ;  /* 0x00000000000479c3 */ /* 0x002e620000008800 */
[----:B------:R-:W-:Y:S01]  /*09c0*/  UMOV UR6, 0x400 ;  /* 0x0000040000067882 */ /* 0x000fe20000000000 */
[----:B------:R-:W-:Y:S01]  /*09d0*/  UMOV UR5, 0x20 ;  /* 0x0000002000057882 */ /* 0x000fe20000000000 */
[----:B------:R-:W-:Y:S01]  /*09e0*/  ELECT P0, URZ, PT ;  /* 0x0000000000ff782f */ /* 0x000fe20003800000 */
[----:B-1----:R-:W-:Y:S02]  /*09f0*/  ULEA UR6, UR4, UR6, 0x18 ;  /* 0x0000000604067291 */ /* 0x002fe4000f8ec0ff */
[----:B------:R-:W-:-:S04]  /*0a00*/  UIADD3 UR4, UPT, UPT, -UR5, 0x100000, URZ ;  /* 0x0010000005047890 */ /* 0x000fc8000fffe1ff */
[----:B------:R-:W-:Y:S02]  /*0a10*/  USHF.L.U32 UR5, UR4, 0xb, URZ ;  /* 0x0000000b04057899 */ /* 0x000fe400080006ff */
[----:B------:R-:W-:Y:S01]  /*0a20*/  USHF.L.U32 UR4, UR4, 0x1, URZ ;  /* 0x0000000104047899 */ /* 0x000fe200080006ff */
[----:B------:R-:W1:Y:S11]  /*0a30*/  FENCE.VIEW.ASYNC.S ;  /* 0x00000000000073c6 */ /* 0x000e760000000000 */
[----:B-1----:R2:W1:Y:S01]  /*0a40*/  SYNCS.EXCH.64 URZ, [UR6+0x100], UR4 ;  /* 0x0001000406ff75b2 */ /* 0x0024620008000100 */
[----:B------:R2:W1:Y:S02]  /*0a50*/  SYNCS.EXCH.64 URZ, [UR6+0x108], UR4 ;  /* 0x0001080406ff75b2 */ /* 0x0004640008000100 */
[----:B--2---:R-:W-:Y:S01]  /*0a60*/  NOP ;  /* 0x0000000000007918 */ /* 0x004fe20000000000 */
.L_x_12:
[----:B------:R-:W2:Y:S01]  /*0a70*/  SHFL.IDX PT, R2, R81, RZ, 0x1f ;  /* 0x00001fff51027589 */ /* 0x000ea200000e0000 */
[----:B------:R-:W-:Y:S01]  /*0a80*/  NOP ;  /* 0x0000000000007918 */ /* 0x000fe20000000000 */
[----:B--2---:R-:W-:-:S13]  /*0a90*/  ISETP.NE.AND P0, PT, R2, 0x4, PT ;  /* 0x000000040200780c */ /* 0x004fda0003f05270 */
[----:B------:R-:W-:Y:S05]  /*0aa0*/  @P0 BRA `(.L_x_13) ;  /* 0x00000000004c0947 */ /* 0x000fea0003800000 */
[----:B-1----:R-:W1:Y:S01]  /*0ab0*/  S2UR UR6, SR_CgaCtaId ;  /* 0x00000000000679c3 */ /* 0x002e620000008800 */
[----:B------:R-:W-:Y:S01]  /*0ac0*/  UMOV UR4, 0x720 ;  /* 0x0000072000047882 */ /* 0x000fe20000000000 */
[----:B------:R-:W-:Y:S01]  /*0ad0*/  UMOV UR5, 0x400 ;  /* 0x0000040000057882 */ /* 0x000fe20000000000 */
[----:B------:R-:W-:Y:S01]  /*0ae0*/  USEL UR4, UR4, 0x620, UP3 ;  /* 0x0000062004047887 */ /* 0x000fe20009800000 */
[----:B------:R-:W-:Y:S01]  /*0af0*/  UMOV UR8, 0x1 ;  /* 0x0000000100087882 */ /* 0x000fe20000000000 */
[----:B------:R-:W-:Y:S01]  /*0b00*/  ELECT P0, URZ, PT ;  /* 0x0000000000ff782f */ /* 0x000fe20003800000 */
[----:B------:R-:W-:-:S04]  /*0b10*/  UIADD3 UR8, UPT, UPT, -UR8, 0x100000, URZ ;  /* 0x0010000008087890 */ /* 0x000fc8000fffe1ff */
[----:B------:R-:W-:Y:S02]  /*0b20*/  USHF.L.U32 UR9, UR8, 0xb, URZ ;  /* 0x0000000b08097899 */ /* 0x000fe400080006ff */
[----:B------:R-:W-:Y:S02]  /*0b30*/  USHF.L.U32 UR8, UR8, 0x1, URZ ;  /* 0x0000000108087899 */ /* 0x000fe400080006ff */
[----:B-1----:R-:W-:Y:S02]  /*0b40*/  ULEA UR6, UR6, UR5, 0x18 ;  /* 0x0000000506067291 */ /* 0x002fe4000f8ec0ff */
[----:B------:R-:W-:-:S04]  /*0b50*/  UIADD3 UR4, UPT, UPT, -UR4, 0x100000, URZ ;  /* 0x0010000004047890 */ /* 0x000fc8000fffe1ff */
[----:B------:R-:W-:Y:S02]  /*0b60*/  USHF.L.U32 UR5, UR4, 0xb, URZ ;  /* 0x0000000b04057899 */ /* 0x000fe400080006ff */
[----:B------:R-:W-:Y:S01]  /*0b70*/  USHF.L.U32 UR4, UR4, 0x1, URZ ;  /* 0x0000000104047899 */ /* 0x000fe200080006ff */
[----:B------:R-:W1:Y:S03]  /*0b80*/  FENCE.VIEW.ASYNC.S ;  /* 0x00000000000073c6 */ /* 0x000e660000000000 */
[----:B-1----:R2:W1:Y:S08]  /*0b90*/  SYNCS.EXCH.64 URZ, [UR6+0x110], UR8 ;  /* 0x0001100806ff75b2 */ /* 0x0024700008000100 */
[----:B------:R2:W1:Y:S01]  /*0ba0*/  SYNCS.EXCH.64 URZ, [UR6+0x120], UR4 ;  /* 0x0001200406ff75b2 */ /* 0x0004620008000100 */
[----:B------:R2:W1:Y:S01]  /*0bb0*/  SYNCS.EXCH.64 URZ, [UR6+0x118], UR8 ;  /* 0x0001180806ff75b2 */ /* 0x0004620008000100 */
[----:B------:R2:W1:Y:S02]  /*0bc0*/  SYNCS.EXCH.64 URZ, [UR6+0x128], UR4 ;  /* 0x0001280406ff75b2 */ /* 0x0004640008000100 */
[----:B--2---:R-:W-:Y:S01]  /*0bd0*/  NOP ;  /* 0x0000000000007918 */ /* 0x004fe20000000000 */
.L_x_13:
[----:B------:R-:W2:Y:S01]  /*0be0*/  SHFL.IDX PT, R2, R81, RZ, 0x1f ;  /* 0x00001fff51027589 */ /* 0x000ea200000e0000 */
[----:B------:R-:W-:Y:S01]  /*0bf0*/  NOP ;  /* 0x0000000000007918 */ /* 0x000fe20000000000 */
[----:B--2---:R-:W-:-:S13]  /*0c00*/  ISETP.NE.AND P0, PT, R2, 0x5, PT ;  /* 0x000000050200780c */ /* 0x004fda0003f05270 */
[----:B------:R-:W-:Y:S05]  /*0c10*/  @P0 BRA `(.L_x_14) ;  /* 0x0000000000580947 */ /* 0x000fea0003800000 */
[----:B-1----:R-:W1:Y:S01]  /*0c20*/  S2UR UR4, SR_CgaCtaId ;  /* 0x00000000000479c3 */ /* 0x002e620000008800 */
        /* <DEDUP_REMOVED lines=12> */
[----:B-1----:R2:W1:Y:S01]  /*0cf0*/  SYNCS.EXCH.64 URZ, [UR4+0x130], UR8 ;  /* 0x0001300804ff75b2 */ /* 0x0024620008000100 */
[----:B------:R2:W1:Y:S01]  /*0d00*/  SYNCS.EXCH.64 URZ, [UR4+0x150], UR6 ;  /* 0x0001500604ff75b2 */ /* 0x0004620008000100 */
[----:B------:R2:W1:Y:S01]  /*0d10*/  SYNCS.EXCH.64 URZ, [UR4+0x138], UR8 ;  /* 0x0001380804ff75b2 */ /* 0x0004620008000100 */
[----:B------:R2:W1:Y:S01]  /*0d20*/  SYNCS.EXCH.64 URZ, [UR4+0x158], UR6 ;  /* 0x0001580604ff75b2 */ /* 0x0004620008000100 */
[----:B------:R2:W1:Y:S01]  /*0d30*/  SYNCS.EXCH.64 URZ, [UR4+0x140], UR8 ;  /* 0x0001400804ff75b2 */ /* 0x0004620008000100 */
[----:B------:R2:W1:Y:S01]  /*0d40*/  SYNCS.EXCH.64 URZ, [UR4+0x160], UR6 ;  /* 0x0001600604ff75b2 */ /* 0x0004620008000100 */
[----:B------:R2:W1:Y:S01]  /*0d50*/  SYNCS.EXCH.64 URZ, [UR4+0x148], UR8 ;  /* 0x0001480804ff75b2 */ /* 0x0004620008000100 */
[----:B------:R2:W1:Y:S02]  /*0d60*/  SYNCS.EXCH.64 URZ, [UR4+0x168], UR6 ;  /* 0x0001680604ff75b2 */ /* 0x0004640008000100 */
[----:B--2---:R-:W-:Y:S01]  /*0d70*/  NOP ;  /* 0x0000000000007918 */ /* 0x004fe20000000000 */
.L_x_14:
[----:B------:R-:W2:Y:S01]  /*0d80*/  SHFL.IDX PT, R2, R81, RZ, 0x1f ;  /* 0x00001fff51027589 */ /* 0x000ea200000e0000 */
[----:B------:R-:W1:Y:S01]  /*0d90*/  S2UR UR47, SR_CgaCtaId ;  /* 0x00000000002f79c3 */ /* 0x000e620000008800 */
[----:B------:R-:W-:Y:S01]  /*0da0*/  NOP ;  /* 0x0000000000007918 */ /* 0x000fe20000000000 */
[----:B--2---:R-:W-:-:S13]  /*0db0*/  ISETP.NE.AND P0, PT, R2, 0x3, PT ;  /* 0x000000030200780c */ /* 0x004fda0003f05270 */
[----:B-1----:R-:W-:Y:S05]  /*0dc0*/  @P0 BRA `(.L_x_15) ;  /* 0x0000000000340947 */ /* 0x002fea0003800000 */
[----:B------:R-:W-:Y:S01]  /*0dd0*/  UMOV UR4, 0x400 ;  /* 0x0000040000047882 */ /* 0x000fe20000000000 */
[----:B------:R-:W-:Y:S01]  /*0de0*/  UMOV UR6, 0x20 ;  /* 0x0000002000067882 */ /* 0x000fe20000000000 */
[----:B------:R-:W-:Y:S02]  /*0df0*/  ULEA UR4, UR47, UR4, 0x18 ;  /* 0x000000042f047291 */ /* 0x000fe4000f8ec0ff */
[----:B------:R-:W-:-:S04]  /*0e00*/  UIADD3 UR6, UPT, UPT, -UR6, 0x100000, URZ ;  /* 0x0010000006067890 */ /* 0x000fc8000fffe1ff */
[----:B------:R-:W-:Y:S02]  /*0e10*/  USHF.L.U32 UR7, UR6, 0xb, URZ ;  /* 0x0000000b06077899 */ /* 0x000fe400080006ff */
[----:B------:R-:W-:Y:S01]  /*0e20*/  USHF.L.U32 UR6, UR6, 0x1, URZ ;  /* 0x0000000106067899 */ /* 0x000fe200080006ff */
[----:B------:R-:W-:Y:S01]  /*0e30*/  ELECT P0, URZ, PT ;  /* 0x0000000000ff782f */ /* 0x000fe20003800000 */
[----:B------:R-:W1:Y:S10]  /*0e40*/  FENCE.VIEW.ASYNC.S ;  /* 0x00000000000073c6 */ /* 0x000e740000000000 */
[----:B-1----:R1:W2:Y:S01]  /*0e50*/  SYNCS.EXCH.64 URZ, [UR4+0x170], UR6 ;  /* 0x0001700604ff75b2 */ /* 0x0022a20008000100 */
[----:B------:R1:W1:Y:S01]  /*0e60*/  SYNCS.EXCH.64 URZ, [UR4+0x180], UR6 ;  /* 0x0001800604ff75b2 */ /* 0x0002620008000100 */
[----:B------:R1:W1:Y:S01]  /*0e70*/  SYNCS.EXCH.64 URZ, [UR4+0x178], UR6 ;  /* 0x0001780604ff75b2 */ /* 0x0002620008000100 */
[----:B------:R1:W1:Y:S01]  /*0e80*/  SYNCS.EXCH.64 URZ, [UR4+0x188], UR6 ;  /* 0x0001880604ff75b2 */ /* 0x0002620008000100 */
[----:B------:R-:W-:Y:S01]  /*0e90*/  NOP ;  /* 0x0000000000007918 */ /* 0x000fe20000000000 */
.L_x_15:
[----:B-1----:R-:W1:Y:S01]  /*0ea0*/  LDCU UR4, c[0x0][0x36c] ;  /* 0x00006d80ff0477ac */ /* 0x002e620008000800 */
[----:B------:R-:W-:Y:S01]  /*0eb0*/  ISETP.NE.OR P3, PT, R0, 0x2, !P3 ;  /* 0x000000020000780c */ /* 0x000fe20005f65670 */
[----:B------:R-:W-:Y:S01]  /*0ec0*/  NOP ;  /* 0x0000000000007918 */ /* 0x000fe20000000000 */
[----:B------:R-:W-:Y:S01]  /*0ed0*/  LOP3.LUT R0, R94, 0x1f, RZ, 0xc0, !PT ;  /* 0x0000001f5e007812 */ /* 0x000fe200078ec0ff */
[----:B------:R-:W-:Y:S02]  /*0ee0*/  UISETP.NE.AND UP4, UPT, UR17, URZ, UPT ;  /* 0x000000ff1100728c */ /* 0x000fe4000bf85270 */
[----:B-1----:R-:W-:-:S09]  /*0ef0*/  UISETP.EQ.U32.AND UP5, UPT, UR4, 0x1, UPT ;  /* 0x000000010400788c */ /* 0x002fd2000bfa2070 */
[----:B------:R-:W-:Y:S05]  /*0f00*/  BRA.U !UP5, `(.L_x_16) ;  /* 0x000000010d087547 */ /* 0x000fea000b800000 */
[----:B--234-:R-:W-:Y:S01]  /*0f10*/  UCGABAR_ARV ;  /* 0x00000000000079c7 */ /* 0x01cfe20008000000 */
[----:B------:R-:W-:Y:S05]  /*0f20*/  BRA `(.L_x_17) ;  /* 0x0000000000047947 */ /* 0x000fea0003800000 */
.L_x_16:
[----:B--234-:R-:W-:Y:S01]  /*0f30*/  NOP ;  /* 0x0000000000007918 */ /* 0x01cfe20000000000 */
.L_x_17:
[----:B------:R-:W1:Y:S01]  /*0f40*/  S2UR UR7, SR_CTAID.X ;  /* 0x00000000000779c3 */ /* 0x000e620000002500 */
[----:B------:R-:W-:-:S05]  /*0f50*/  CS2R.32 R82, SR_CgaSize ;  /* 0x0000000000527805 */ /* 0x000fca0000008a00 */
[----:B------:R-:W-:-:S05]  /*0f60*/  IMAD R82, R82, -0xa0, RZ ;  /* 0xffffff6052527824 */ /* 0x000fca00078e02ff */
[----:B------:R-:W-:-:S14]  /*0f70*/  R2UR UR5, R82 ;  /* 0x00000000520572ca */ /* 0x000fdc00000e0000 */
[----:B------:R-:W2:Y:S01]  /*0f80*/  LDCU UR5, c[0x0][UR5+0x2b0] ;  /* 0x00005600050577ac */ /* 0x000ea20008000800 */
[----:B------:R-:W-:-:S05]  /*0f90*/  CS2R.32 R82, SR_CgaSize ;  /* 0x0000000000527805 */ /* 0x000fca0000008a00 */
[----:B------:R-:W-:-:S05]  /*0fa0*/  IMAD R82, R82, -0xa0, RZ ;  /* 0xffffff6052527824 */ /* 0x000fca00078e02ff */
[----:B------:R-:W-:-:S14]  /*0fb0*/  R2UR UR4, R82 ;  /* 0x00000000520472ca */ /* 0x000fdc00000e0000 */
[----:B------:R-:W3:Y:S01]  /*0fc0*/  LDCU UR4, c[0x0][UR4+0x2b4] ;  /* 0x00005680040477ac */ /* 0x000ee20008000800 */
[----:B------:R-:W4:Y:S01]  /*0fd0*/  S2UR UR8, SR_CTAID.Y ;  /* 0x00000000000879c3 */ /* 0x000f220000002600 */
[----:B------:R-:W-:-:S05]  /*0fe0*/  CS2R.32 R82, SR_CgaSize ;  /* 0x0000000000527805 */ /* 0x000fca0000008a00 */
[----:B------:R-:W-:-:S05]  /*0ff0*/  IMAD R82, R82, -0xa0, RZ ;  /* 0xffffff6052527824 */ /* 0x000fca00078e02ff */
[----:B------:R-:W-:-:S14]  /*1000*/  R2UR UR9, R82 ;  /* 0x00000000520972ca */ /* 0x000fdc00000e0000 */
[----:B------:R-:W3:Y:S01]  /*1010*/  LDCU UR9, c[0x0][UR9+0x2a0] ;  /* 0x00005400090977ac */ /* 0x000ee20008000800 */
[----:B------:R-:W3:Y:S01]  /*1020*/  LDCU UR21, c[0x0][0xb24] ;  /* 0x00016480ff1577ac */ /* 0x000ee20008000800 */
[----:B------:R-:W1:Y:S01]  /*1030*/  S2UR UR36, SR_CTAID.Z ;  /* 0x00000000002479c3 */ /* 0x000e620000002700 */
[----:B------:R-:W-:-:S05]  /*1040*/  CS2R.32 R82, SR_CgaSize ;  /* 0x0000000000527805 */ /* 0x000fca0000008a00 */
[----:B------:R-:W-:-:S05]  /*1050*/  IMAD R82, R82, -0xa0, RZ ;  /* 0xffffff6052527824 */ /* 0x000fca00078e02ff */
[----:B------:R-:W-:-:S14]  /*1060*/  R2UR UR63, R82 ;  /* 0x00000000523f72ca */ /* 0x000fdc00000e0000 */
[----:B------:R-:W3:Y:S01]  /*1070*/  LDCU UR63, c[0x0][UR63+0x2a4] ;  /* 0x000054803f3f77ac */ /* 0x000ee20008000800 */
[----:B------:R-:W3:Y:S01]  /*1080*/  LDCU UR42, c[0x0][0xb24] ;  /* 0x00016480ff2a77ac */ /* 0x000ee20008000800 */
[----:B-1----:R-:W-:Y:S01]  /*1090*/  I2FP.F32.U32 R3, UR7 ;  /* 0x0000000700037c45 */ /* 0x002fe20008201000 */
[----:B------:R-:W1:Y:S04]  /*10a0*/  LDCU UR28, c[0x0][0xb30] ;  /* 0x00016600ff1c77ac */ /* 0x000e680008000800 */
[----:B--2---:R-:W-:Y:S01]  /*10b0*/  FMUL R3, R3, UR5 ;  /* 0x0000000503037c20 */ /* 0x004fe20008400000 */
[----:B------:R-:W-:Y:S01]  /*10c0*/  USHF.L.U32 UR26, UR47, 0x9, URZ ;  /* 0x000000092f1a7899 */ /* 0x000fe200080006ff */
[----:B----4-:R-:W-:Y:S01]  /*10d0*/  I2FP.F32.U32 R2, UR8 ;  /* 0x0000000800027c45 */ /* 0x010fe20008201000 */
[----:B---3--:R-:W-:-:S03]  /*10e0*/  UISETP.GE.AND UP2, UPT, UR21, 0x1, UPT ;  /* 0x000000011500788c */ /* 0x008fc6000bf46270 */
[----:B------:R-:W2:Y:S01]  /*10f0*/  F2I.U32.TRUNC.NTZ R3, R3 ;  /* 0x0000000300037305 */ /* 0x000ea2000020f000 */
[----:B------:R-:W-:Y:S01]  /*1100*/  UMOV UR16, UR7 ;  /* 0x0000000700107c82 */ /* 0x000fe20008000000 */
[----:B------:R-:W-:Y:S01]  /*1110*/  FMUL R2, R2, UR4 ;  /* 0x0000000402027c20 */ /* 0x000fe20008400000 */
[----:B------:R-:W-:-:S05]  /*1120*/  UMOV UR20, UR8 ;  /* 0x0000000800147c82 */ /* 0x000fca0008000000 */
[----:B------:R-:W3:Y:S01]  /*1130*/  F2I.U32.TRUNC.NTZ R2, R2 ;  /* 0x0000000200027305 */ /* 0x000ee2000020f000 */
[----:B--2---:R-:W-:Y:S02]  /*1140*/  R2UR UR4, R3 ;  /* 0x00000000030472ca */ /* 0x004fe400000e0000 */
[----:B---3--:R-:W-:Y:S02]  /*1150*/  R2UR UR6, R2 ;  /* 0x00000000020672ca */ /* 0x008fe400000e0000 */
[----:B------:R-:W-:-:S09]  /*1160*/  PRMT R2, RZ, 0x7610, R2 ;  /* 0x00007610ff027816 */ /* 0x000fd20000000002 */
[----:B------:R-:W-:-:S04]  /*1170*/  UIADD3 UR5, UPT, UPT, -UR4, URZ, URZ ;  /* 0x000000ff04057290 */ /* 0x000fc8000fffe1ff */
[----:B------:R-:W-:Y:S02]  /*1180*/  UIMAD UR5, UR9, UR5, UR7 ;  /* 0x00000005090572a4 */ /* 0x000fe4000f8e0207 */
[----:B------:R-:W-:-:S04]  /*1190*/  UIADD3 UR4, UPT, UPT, -UR6, URZ, URZ ;  /* 0x000000ff06047290 */ /* 0x000fc8000fffe1ff */
[----:B------:R-:W-:Y:S01]  /*11a0*/  IMAD.U32 R82, RZ, RZ, UR5 ;  /* 0x00000005ff527e24 */ /* 0x000fe2000f8e00ff */
[----:B------:R-:W-:Y:S01]  /*11b0*/  UIMAD UR63, UR63, UR4, UR8 ;  /* 0x000000043f3f72a4 */ /* 0x000fe2000f8e0208 */
[----:B-1----:R-:W-:Y:S11]  /*11c0*/  BRA.U UP4, `(.L_x_18) ;  /* 0x00000001047c7547 */ /* 0x002ff6000b800000 */
[----:B------:R-:W-:Y:S01]  /*11d0*/  UISETP.NE.AND UP0, UPT, UR63, 0x1, UPT ;  /* 0x000000013f00788c */ /* 0x000fe2000bf05270 */
[----:B------:R-:W-:Y:S01]  /*11e0*/  R2UR UR8, R82 ;  /* 0x00000000520872ca */ /* 0x000fe200000e0000 */
[----:B------:R-:W-:Y:S02]  /*11f0*/  UISETP.NE.AND UP1, UPT, UR63, 0x2, UPT ;  /* 0x000000023f00788c */ /* 0x000fe4000bf25270 */
[----:B------:R-:W-:Y:S02]  /*1200*/  USEL UR5, URZ, 0x2, UP0 ;  /* 0x00000002ff057887 */ /* 0x000fe40008000000 */
[----:B------:R-:W-:Y:S02]  /*1210*/  UISETP.NE.AND UP0, UPT, UR63, 0x3, UPT ;  /* 0x000000033f00788c */ /* 0x000fe4000bf05270 */
[----:B------:R-:W-:Y:S02]  /*1220*/  USEL UR4, URZ, 0x4, UP1 ;  /* 0x00000004ff047887 */ /* 0x000fe40008800000 */
[----:B------:R-:W-:-:S02]  /*1230*/  UISETP.NE.AND UP1, UPT, UR63, 0x4, UPT ;  /* 0x000000043f00788c */ /* 0x000fc4000bf25270 */
[----:B------:R-:W-:Y:S02]  /*1240*/  USEL UR7, URZ, 0x8, UP0 ;  /* 0x00000008ff077887 */ /* 0x000fe40008000000 */
[----:B------:R-:W-:Y:S02]  /*1250*/  UISETP.NE.AND UP0, UPT, UR63, 0x5, UPT ;  /* 0x000000053f00788c */ /* 0x000fe4000bf05270 */
[----:B------:R-:W-:Y:S02]  /*1260*/  USEL UR6, URZ, 0x10, UP1 ;  /* 0x00000010ff067887 */ /* 0x000fe40008800000 */
[----:B------:R-:W-:Y:S02]  /*1270*/  UISETP.NE.AND UP1, UPT, UR63, 0x6, UPT ;  /* 0x000000063f00788c */ /* 0x000fe4000bf25270 */
[----:B------:R-:W-:Y:S02]  /*1280*/  USEL UR11, URZ, 0x20, UP0 ;  /* 0x00000020ff0b7887 */ /* 0x000fe40008000000 */
[----:B------:R-:W-:-:S02]  /*1290*/  UISETP.NE.AND UP0, UPT, UR63, 0x7, UPT ;  /* 0x000000073f00788c */ /* 0x000fc4000bf05270 */
[----:B------:R-:W-:Y:S02]  /*12a0*/  USEL UR12, URZ, 0x40, UP1 ;  /* 0x00000040ff0c7887 */ /* 0x000fe40008800000 */
[----:B------:R-:W-:Y:S02]  /*12b0*/  UISETP.NE.AND UP1, UPT, UR63, URZ, UPT ;  /* 0x000000ff3f00728c */ /* 0x000fe4000bf25270 */
[----:B------:R-:W-:Y:S02]  /*12c0*/  USEL UR13, URZ, 0x80, UP0 ;  /* 0x00000080ff0d7887 */ /* 0x000fe40008000000 */
[----:B------:R-:W-:Y:S02]  /*12d0*/  UISETP.NE.AND UP0, UPT, UR8, URZ, UPT ;  /* 0x000000ff0800728c */ /* 0x000fe4000bf05270 */
[----:B------:R-:W-:Y:S02]  /*12e0*/  UISETP.EQ.OR UP1, UPT, UR8, URZ, !UP1 ;  /* 0x000000ff0800728c */ /* 0x000fe4000cf22670 */
[----:B------:R-:W-:-:S02]  /*12f0*/  USEL UR9, UR5, 0x2, UP0 ;  /* 0x0000000205097887 */ /* 0x000fc40008000000 */
[----:B------:R-:W-:Y:S02]  /*1300*/  USEL UR4, UR4, 0x4, UP0 ;  /* 0x0000000404047887 */ /* 0x000fe40008000000 */
[----:B------:R-:W-:Y:S02]  /*1310*/  USEL UR5, URZ, 0x1, !UP1 ;  /* 0x00000001ff057887 */ /* 0x000fe4000c800000 */
[----:B------:R-:W-:Y:S02]  /*1320*/  USEL UR10, UR7, 0x8, UP0 ;  /* 0x00000008070a7887 */ /* 0x000fe40008000000 */
[----:B------:R-:W-:Y:S02]  /*1330*/  USEL UR8, UR6, 0x10, UP0 ;  /* 0x0000001006087887 */ /* 0x000fe40008000000 */
[----:B------:R-:W-:Y:S02]  /*1340*/  UIADD3 UR4, UPT, UPT, UR4, UR9, UR5 ;  /* 0x0000000904047290 */ /* 0x000fe4000fffe005 */
[----:B------:R-:W-:-:S02]  /*1350*/  USEL UR7, UR11, 0x20, UP0 ;  /* 0x000000200b077887 */ /* 0x000fc40008000000 */
[----:B------:R-:W-:Y:S02]  /*1360*/  USEL UR6, UR12, 0x40, UP0 ;  /* 0x000000400c067887 */ /* 0x000fe40008000000 */
[----:B------:R-:W-:Y:S02]  /*1370*/  UIADD3 UR4, UPT, UPT, UR8, UR10, UR4 ;  /* 0x0000000a08047290 */ /* 0x000fe4000fffe004 */
[----:B------:R-:W-:Y:S02]  /*1380*/  USEL UR5, UR13, 0x80, UP0 ;  /* 0x000000800d057887 */ /* 0x000fe40008000000 */
[----:B------:R-:W-:-:S04]  /*1390*/  UIADD3 UR4, UPT, UPT, UR6, UR7, UR4 ;  /* 0x0000000706047290 */ /* 0x000fc8000fffe004 */
[----:B------:R-:W-:-:S06]  /*13a0*/  UIADD3 UR4, UPT, UPT, UR4, UR5, URZ ;  /* 0x0000000504047290 */ /* 0x000fcc000fffe0ff */
[----:B------:R-:W-:Y:S02]  /*13b0*/  MOV R2, UR4 ;  /* 0x0000000400027c02 */ /* 0x000fe40008000f00 */
.L_x_18:
[----:B------:R-:W-:Y:S05]  /*13c0*/  BRA.U !UP2, `(.L_x_19) ;  /* 0x000000010ad47547 */ /* 0x000fea000b800000 */
[----:B------:R-:W1:Y:S01]  /*13d0*/  LDCU.128 UR12, c[0x0][0xb10] ;  /* 0x00016200ff0c77ac */ /* 0x000e620008000c00 */
[----:B------:R-:W2:Y:S01]  /*13e0*/  LDCU UR6, c[0x0][0x370] ;  /* 0x00006e00ff0677ac */ /* 0x000ea20008000800 */
[----:B------:R-:W3:Y:S01]  /*13f0*/  LDCU UR5, c[0x0][0x374] ;  /* 0x00006e80ff0577ac */ /* 0x000ee20008000800 */
[----:B------:R-:W4:Y:S01]  /*1400*/  LDCU UR27, c[0x0][0xb0c] ;  /* 0x00016180ff1b77ac */ /* 0x000f220008000800 */
[----:B------:R-:W4:Y:S01]  /*1410*/  LDCU UR4, c[0x0][0xb20] ;  /* 0x00016400ff0477ac */ /* 0x000f220008000800 */
[----:B------:R-:W4:Y:S01]  /*1420*/  LDCU.64 UR8, c[0x0][0xb28] ;  /* 0x00016500ff0877ac */ /* 0x000f220008000a00 */
[----:B-1----:R-:W-:Y:S02]  /*1430*/  UISETP.NE.AND UP0, UPT, UR14, 0x1, UPT ;  /* 0x000000010e00788c */ /* 0x002fe4000bf05270 */
[----:B---3--:R-:W-:Y:S02]  /*1440*/  UIMAD.WIDE.U32 UR10, UR5, UR15, URZ ;  /* 0x0000000f050a72a5 */ /* 0x008fe4000f8e00ff */
[----:B--2---:R-:W-:-:S02]  /*1450*/  UIMAD.WIDE.U32 UR22, UR6, UR12, URZ ;  /* 0x0000000c061672a5 */ /* 0x004fc4000f8e00ff */
[----:B----4-:R-:W-:Y:S02]  /*1460*/  UISETP.NE.AND UP1, UPT, UR27, 0x1, UPT ;  /* 0x000000011b00788c */ /* 0x010fe4000bf25270 */
[----:B------:R-:W-:Y:S01]  /*1470*/  UISETP.NE.AND UP2, UPT, UR21, 0x1, UPT ;  /* 0x000000011500788c */ /* 0x000fe2000bf45270 */
[----:B------:R-:W-:Y:S02]  /*1480*/  UMOV UR10, UR11 ;  /* 0x0000000b000a7c82 */ /* 0x000fe40008000000 */
[----:B------:R-:W-:Y:S01]  /*1490*/  UMOV UR22, UR23 ;  /* 0x0000001700167c82 */ /* 0x000fe20008000000 */
[----:B------:R-:W-:Y:S02]  /*14a0*/  @UP0 USHF.R.U32.HI UR5, URZ, UR4, UR10 ;  /* 0x00000004ff050299 */ /* 0x000fe4000801160a */
[----:B------:R-:W-:Y:S02]  /*14b0*/  UIMAD.WIDE.U32 UR24, UR20, UR15, URZ ;  /* 0x0000000f141872a5 */ /* 0x000fe4000f8e00ff */
[----:B------:R-:W-:-:S02]  /*14c0*/  UIMAD.WIDE.U32 UR10, UR5, UR8, URZ ;  /* 0x00000008050a72a5 */ /* 0x000fc4000f8e00ff */
[----:B------:R-:W-:Y:S02]  /*14d0*/  @UP1 USHF.R.U32.HI UR6, URZ, UR13, UR22 ;  /* 0x0000000dff061299 */ /* 0x000fe40008011616 */
[----:B------:R-:W-:Y:S02]  /*14e0*/  UIMAD.WIDE.U32 UR18, UR16, UR12, URZ ;  /* 0x0000000c101272a5 */ /* 0x000fe4000f8e00ff */
[----:B------:R-:W-:Y:S01]  /*14f0*/  UIMAD.WIDE.U32 UR22, UR6, UR8, URZ ;  /* 0x00000008061672a5 */ /* 0x000fe2000f8e00ff */
[----:B------:R-:W-:Y:S01]  /*1500*/  UMOV UR24, UR25 ;  /* 0x0000001900187c82 */ /* 0x000fe20008000000 */
[----:B------:R-:W-:Y:S01]  /*1510*/  UMOV UR10, UR11 ;  /* 0x0000000b000a7c82 */ /* 0x000fe20008000000 */
[----:B------:R-:W-:Y:S02]  /*1520*/  USHF.R.U32.HI UR24, URZ, UR4, UR24 ;  /* 0x00000004ff187299 */ /* 0x000fe40008011618 */
[----:B------:R-:W-:Y:S02]  /*1530*/  @UP2 USHF.R.U32.HI UR5, URZ, UR9, UR10 ;  /* 0x00000009ff052299 */ /* 0x000fe4000801160a */
[----:B------:R-:W-:Y:S01]  /*1540*/  UMOV UR7, UR23 ;  /* 0x0000001700077c82 */ /* 0x000fe20008000000 */
[----:B------:R-:W-:Y:S01]  /*1550*/  UMOV UR18, UR19 ;  /* 0x0000001300127c82 */ /* 0x000fe20008000000 */
[----:B------:R-:W-:-:S02]  /*1560*/  @UP2 USHF.R.U32.HI UR6, URZ, UR9, UR7 ;  /* 0x00000009ff062299 */ /* 0x000fc40008011607 */
[----:B------:R-:W-:Y:S02]  /*1570*/  USHF.R.U32.HI UR13, URZ, UR13, UR18 ;  /* 0x0000000dff0d7299 */ /* 0x000fe40008011612 */
[----:B------:R-:W-:Y:S02]  /*1580*/  USEL UR4, UR20, UR24, !UP0 ;  /* 0x0000001814047287 */ /* 0x000fe4000c000000 */
[----:B------:R-:W-:Y:S02]  /*1590*/  UIMAD UR7, UR5, UR21, URZ ;  /* 0x00000015050772a4 */ /* 0x000fe4000f8e02ff */
[----:B------:R-:W-:Y:S02]  /*15a0*/  USEL UR5, UR16, UR13, !UP1 ;  /* 0x0000000d10057287 */ /* 0x000fe4000c800000 */
[----:B------:R-:W-:Y:S02]  /*15b0*/  UIMAD UR12, UR6, UR21, URZ ;  /* 0x00000015060c72a4 */ /* 0x000fe4000f8e02ff */
[----:B------:R-:W-:-:S02]  /*15c0*/  UISETP.GE.AND UP0, UPT, UR4, UR7, UPT ;  /* 0x000000070400728c */ /* 0x000fc4000bf06270 */
[----:B------:R-:W-:Y:S02]  /*15d0*/  UIMAD.WIDE.U32 UR10, UR4, UR8, URZ ;  /* 0x00000008040a72a5 */ /* 0x000fe4000f8e00ff */
[----:B------:R-:W-:Y:S02]  /*15e0*/  UISETP.GE.OR UP0, UPT, UR5, UR12, UP0 ;  /* 0x0000000c0500728c */ /* 0x000fe40008706670 */
[----:B------:R-:W-:Y:S02]  /*15f0*/  UIMAD.WIDE.U32 UR12, UR5, UR8, URZ ;  /* 0x00000008050c72a5 */ /* 0x000fe4000f8e00ff */
[----:B------:R-:W-:Y:S01]  /*1600*/  UIADD3 UR10, UPT, UPT, -UR4, URZ, URZ ;  /* 0x000000ff040a7290 */ /* 0x000fe2000fffe1ff */
[----:B------:R-:W-:Y:S01]  /*1610*/  UMOV UR8, UR11 ;  /* 0x0000000b00087c82 */ /* 0x000fe20008000000 */
[----:B------:R-:W-:Y:S02]  /*1620*/  UIADD3 UR11, UPT, UPT, -UR5, URZ, URZ ;  /* 0x000000ff050b7290 */ /* 0x000fe4000fffe1ff */
[----:B------:R-:W-:-:S03]  /*1630*/  USHF.R.U32.HI UR8, URZ, UR9, UR8 ;  /* 0x00000009ff087299 */ /* 0x000fc60008011608 */
[----:B------:R-:W-:Y:S01]  /*1640*/  @!UP0 UMOV UR7, UR13 ;  /* 0x0000000d00078c82 */ /* 0x000fe20008000000 */
[----:B------:R-:W-:Y:S02]  /*1650*/  UIMAD UR20, UR14, UR10, UR20 ;  /* 0x0000000a0e1472a4 */ /* 0x000fe4000f8e0214 */
[----:B------:R-:W-:Y:S02]  /*1660*/  USEL UR8, UR4, UR8, !UP2 ;  /* 0x0000000804087287 */ /* 0x000fe4000d000000 */
[----:B------:R-:W-:Y:S02]  /*1670*/  @!UP0 USHF.R.U32.HI UR7, URZ, UR9, UR7 ;  /* 0x00000009ff078299 */ /* 0x000fe40008011607 */
[----:B------:R-:W-:Y:S02]  /*1680*/  UIADD3 UR9, UPT, UPT, -UR8, URZ, URZ ;  /* 0x000000ff08097290 */ /* 0x000fe4000fffe1ff */
[----:B------:R-:W-:Y:S02]  /*1690*/  @!UP0 USEL UR7, UR5, UR7, !UP2 ;  /* 0x0000000705078287 */ /* 0x000fe4000d000000 */
[----:B------:R-:W-:-:S02]  /*16a0*/  UIMAD UR9, UR21, UR9, UR4 ;  /* 0x00000009150972a4 */ /* 0x000fc4000f8e0204 */
[----:B------:R-:W-:Y:S02]  /*16b0*/  @!UP0 UIADD3 UR8, UPT, UPT, UR8, -UR7, URZ ;  /* 0x8000000708088290 */ /* 0x000fe4000fffe0ff */
[----:B------:R-:W-:Y:S02]  /*16c0*/  @!UP0 UIMAD UR6, UR9, UR6, UR7 ;  /* 0x00000006090682a4 */ /* 0x000fe4000f8e0207 */
[----:B------:R-:W-:Y:S02]  /*16d0*/  @!UP0 UIMAD UR4, UR8, UR21, UR5 ;  /* 0x00000015080482a4 */ /* 0x000fe4000f8e0205 */
[----:B------:R-:W-:Y:S02]  /*16e0*/  UIMAD UR16, UR27, UR11, UR16 ;  /* 0x0000000b1b1072a4 */ /* 0x000fe4000f8e0210 */
[----:B------:R-:W-:Y:S01]  /*16f0*/  UIMAD UR20, UR4, UR14, UR20 ;  /* 0x0000000e041472a4 */ /* 0x000fe2000f8e0214 */
[----:B------:R-:W-:Y:S02]  /*1700*/  @!UP0 UMOV UR5, UR6 ;  /* 0x0000000600058c82 */ /* 0x000fe40008000000 */
[----:B------:R-:W-:-:S12]  /*1710*/  UIMAD UR16, UR5, UR27, UR16 ;  /* 0x0000001b051072a4 */ /* 0x000fd8000f8e0210 */
.L_x_19:
[----:B------:R-:W-:Y:S02]  /*1720*/  UISETP.NE.AND UP1, UPT, UR28, 0x1, UPT ;  /* 0x000000011c00788c */ /* 0x000fe4000bf25270 */
[----:B------:R-:W-:Y:S02]  /*1730*/  UISETP.NE.AND UP0, UPT, UR17, 0x2, UPT ;  /* 0x000000021100788c */ /* 0x000fe4000bf05270 */
[----:B------:R-:W-:-:S05]  /*1740*/  ULOP3.LUT UR21, UR26, 0xe00, URZ, 0xc0, !UPT ;  /* 0x00000e001a157892 */ /* 0x000fca000f8ec0ff */
[----:B------:R-:W-:Y:S07]  /*1750*/  BRA.U UP1, `(.L_x_20) ;  /* 0x0000000101447547 */ /* 0x000fee000b800000 */
[----:B------:R-:W1:Y:S01]  /*1760*/  LDCU.128 UR8, c[0x0][0xb10] ;  /* 0x00016200ff0877ac */ /* 0x000e620008000c00 */
[----:B------:R-:W2:Y:S01]  /*1770*/  LDCU UR12, c[0x0][0xb0c] ;  /* 0x00016180ff0c77ac */ /* 0x000ea20008000800 */
[----:B------:R-:W3:Y:S01]  /*1780*/  LDCU UR13, c[0x0][0xb20] ;  /* 0x00016400ff0d77ac */ /* 0x000ee20008000800 */
[----:B-1----:R-:W-:Y:S02]  /*1790*/  UIMAD.WIDE.U32 UR6, UR16, UR8, URZ ;  /* 0x00000008100672a5 */ /* 0x002fe4000f8e00ff */
[----:B------:R-:W-:Y:S02]  /*17a0*/  UIMAD.WIDE.U32 UR4, UR20, UR11, URZ ;  /* 0x0000000b140472a5 */ /* 0x000fe4000f8e00ff */
[----:B--2---:R-:W-:Y:S02]  /*17b0*/  UISETP.NE.AND UP2, UPT, UR12, 0x1, UPT ;  /* 0x000000010c00788c */ /* 0x004fe4000bf45270 */
[----:B------:R-:W-:Y:S01]  /*17c0*/  UISETP.NE.AND UP1, UPT, UR10, 0x1, UPT ;  /* 0x000000010a00788c */ /* 0x000fe2000bf25270 */
[----:B------:R-:W-:-:S02]  /*17d0*/  UMOV UR6, UR7 ;  /* 0x0000000700067c82 */ /* 0x000fc40008000000 */
[----:B------:R-:W-:Y:S01]  /*17e0*/  UMOV UR4, UR5 ;  /* 0x0000000500047c82 */ /* 0x000fe20008000000 */
[----:B------:R-:W-:Y:S02]  /*17f0*/  USHF.R.U32.HI UR6, URZ, UR9, UR6 ;  /* 0x00000009ff067299 */ /* 0x000fe40008011606 */
[----:B---3--:R-:W-:Y:S02]  /*1800*/  USHF.R.U32.HI UR4, URZ, UR13, UR4 ;  /* 0x0000000dff047299 */ /* 0x008fe40008011604 */
[----:B------:R-:W-:Y:S02]  /*1810*/  USEL UR5, UR16, UR6, !UP2 ;  /* 0x0000000610057287 */ /* 0x000fe4000d000000 */
[----:B------:R-:W-:-:S04]  /*1820*/  USEL UR4, UR20, UR4, !UP1 ;  /* 0x0000000414047287 */ /* 0x000fc8000c800000 */
[----:B------:R-:W-:Y:S02]  /*1830*/  UIADD3 UR6, UPT, UPT, UR5, -UR4, URZ ;  /* 0x8000000405067290 */ /* 0x000fe4000fffe0ff */
[----:B------:R-:W-:Y:S02]  /*1840*/  UIADD3 UR4, UPT, UPT, -UR5, UR4, URZ ;  /* 0x0000000405047290 */ /* 0x000fe4000fffe1ff */
[----:B------:R-:W-:Y:S02]  /*1850*/  UIMAD UR20, UR6, UR10, UR20 ;  /* 0x0000000a061472a4 */ /* 0x000fe4000f8e0214 */
[----:B------:R-:W-:-:S12]  /*1860*/  UIMAD UR16, UR4, UR12, UR16 ;  /* 0x0000000c041072a4 */ /* 0x000fd8000f8e0210 */
.L_x_20:
[----:B------:R-:W-:Y:S05]  /*1870*/  BRA.U !UP5, `(.L_x_21) ;  /* 0x000000010d0c7547 */ /* 0x000fea000b800000 */
[----:B------:R-:W-:Y:S01]  /*1880*/  UCGABAR_WAIT ;  /* 0x0000000000007dc7 */ /* 0x000fe20008000000 */
[----:B------:R-:W-:Y:S01]  /*1890*/  CCTL.IVALL ;  /* 0x00000000ff00798f */ /* 0x000fe20002000000 */
[----:B------:R-:W-:Y:S05]  /*18a0*/  BRA `(.L_x_22) ;  /* 0x0000000000047947 */ /* 0x000fea0003800000 */
.L_x_21:
[----:B------:R-:W-:Y:S06]  /*18b0*/  BAR.SYNC.DEFER_BLOCKING 0x0 ;  /* 0x0000000000007b1d */ /* 0x000fec0000010000 */
.L_x_22:
[----:B------:R-:W-:Y:S05]  /*18c0*/  BRA.U UP0, `(.L_x_23) ;  /* 0x0000001500e07547 */ /* 0x000fea000b800000 */
[----:B------:R-:W1:Y:S01]  /*18d0*/  LDCU UR6, c[0x0][0x38c] ;  /* 0x00007180ff0677ac */ /* 0x000e620008000800 */
[----:B------:R-:W-:Y:S01]  /*18e0*/  PLOP3.LUT P1, PT, PT, PT, UP3, 0x80, 0x8 ;  /* 0x000000000008781c */ /* 0x000fe20003f2f038 */
[----:B------:R-:W-:Y:S01]  /*18f0*/  IMAD.MOV.U32 R12, RZ, RZ, 0x1 ;  /* 0x00000001ff0c7424 */ /* 0x000fe200078e00ff */
[----:B------:R-:W-:Y:S01]  /*1900*/  ISETP.EQ.OR P2, PT, R0, RZ, P3 ;  /* 0x000000ff0000720c */ /* 0x000fe20001f42670 */
[----:B------:R-:W-:Y:S01]  /*1910*/  UISETP.NE.AND UP1, UPT, UR17, URZ, UPT ;  /* 0x000000ff1100728c */ /* 0x000fe2000bf25270 */
[----:B------:R-:W-:Y:S02]  /*1920*/  PLOP3.LUT P1, PT, P1, PT, PT, 0x8, 0x80 ;  /* 0x000000000080781c */ /* 0x000fe40000f2e170 */
[----:B------:R-:W-:Y:S01]  /*1930*/  CS2R R10, SRZ ;  /* 0x00000000000a7805 */ /* 0x000fe2000001ff00 */
[----:B------:R-:W-:Y:S01]  /*1940*/  IMAD.MOV.U32 R9, RZ, RZ, RZ ;  /* 0x000000ffff097224 */ /* 0x000fe200078e00ff */
[----:B------:R-:W2:Y:S01]  /*1950*/  LDCU UR39, c[0x0][0x370] ;  /* 0x00006e00ff2777ac */ /* 0x000ea20008000800 */
[----:B------:R-:W-:Y:S01]  /*1960*/  IMAD.MOV.U32 R8, RZ, RZ, 0x1 ;  /* 0x00000001ff087424 */ /* 0x000fe200078e00ff */
[----:B------:R-:W-:Y:S01]  /*1970*/  USEL UR25, UR43, 0x2, UP1 ;  /* 0x000000022b197887 */ /* 0x000fe20008800000 */
[----:B------:R-:W3:Y:S01]  /*1980*/  LDCU.64 UR28, c[0x0][0x348] ;  /* 0x00006900ff1c77ac */ /* 0x000ee20008000a00 */
[----:B-1----:R-:W-:-:S02]  /*1990*/  UIADD3 UR5, UPT, UPT, UR6, 0x1f, URZ ;  /* 0x0000001f06057890 */ /* 0x002fc4000fffe0ff */
[----:B------:R-:W-:Y:S02]  /*19a0*/  USHF.R.U32.HI UR44, URZ, 0x5, UR21 ;  /* 0x00000005ff2c7899 */ /* 0x000fe40008011615 */
[----:B------:R-:W-:Y:S02]  /*19b0*/  USHF.R.S32.HI UR4, URZ, 0x1f, UR5 ;  /* 0x0000001fff047899 */ /* 0x000fe40008011405 */
[----:B------:R-:W-:Y:S02]  /*19c0*/  UIADD3 UR45, UPT, UPT, UR6, 0x3e, URZ ;  /* 0x0000003e062d7890 */ /* 0x000fe4000fffe0ff */
[----:B------:R-:W-:Y:S01]  /*19d0*/  ULEA.HI UR4, UR4, UR5, URZ, 0x5 ;  /* 0x0000000504047291 */ /* 0x000fe2000f8f28ff */
[----:B------:R-:W1:Y:S03]  /*19e0*/  LDCU UR38, c[0x0][0x374] ;  /* 0x00006e80ff2677ac */ /* 0x000e660008000800 */
[----:B------:R-:W-:-:S02]  /*19f0*/  USHF.R.S32.HI UR41, URZ, 0x5, UR4 ;  /* 0x00000005ff297899 */ /* 0x000fc40008011404 */
[----:B------:R-:W-:Y:S02]  /*1a00*/  UIADD3 UR4, UPT, UPT, UR6, -0x1, URZ ;  /* 0xffffffff06047890 */ /* 0x000fe4000fffe0ff */
[----:B------:R-:W-:Y:S02]  /*1a10*/  UISETP.LT.U32.AND UP0, UPT, UR41, 0xc, UPT ;  /* 0x0000000c2900788c */ /* 0x000fe4000bf01070 */
[----:B------:R-:W-:Y:S02]  /*1a20*/  UISETP.GE.U32.AND UP2, UPT, UR4, -0x3f, UPT ;  /* 0xffffffc10400788c */ /* 0x000fe4000bf46070 */
[----:B------:R-:W-:Y:S01]  /*1a30*/  USEL UR40, UR41, 0xc, UP0 ;  /* 0x0000000c29287887 */ /* 0x000fe20008000000 */
[----:B------:R-:W-:-:S03]  /*1a40*/  UMOV UR5, URZ ;  /* 0x000000ff00057c82 */ /* 0x000fc60008000000 */
[----:B------:R-:W-:Y:S02]  /*1a50*/  UIADD3 UR24, UPT, UPT, UR40, -0x1, URZ ;  /* 0xffffffff28187890 */ /* 0x000fe4000fffe0ff */
[----:B------:R-:W-:-:S03]  /*1a60*/  UIADD3 UR43, UPT, UPT, UR41, -UR40, URZ ;  /* 0x80000028292b7290 */ /* 0x000fc6000fffe0ff */
[----:B------:R-:W-:-:S04]  /*1a70*/  @UP2 UIADD3 UR24, UPT, UPT, UR40, URZ, URZ ;  /* 0x000000ff28182290 */ /* 0x000fc8000fffe0ff */
[----:B-123--:R-:W-:-:S12]  /*1a80*/  UIADD3 UR24, UPT, UPT, UR24, 0x1, URZ ;  /* 0x0000000118187890 */ /* 0x00efd8000fffe0ff */
.L_x_43:
[----:B------:R-:W-:Y:S01]  /*1a90*/  UISETP.NE.AND UP0, UPT, UR47, URZ, UPT ;  /* 0x000000ff2f00728c */ /* 0x000fe2000bf05270 */
[----:B-1----:R-:W1:Y:S08]  /*1aa0*/  S2UR UR47, SR_CgaCtaId ;  /* 0x00000000002f79c3 */ /* 0x002e700000008800 */
[----:B------:R-:W-:Y:S05]  /*1ab0*/  BRA.U UP0, `(.L_x_24) ;  /* 0x0000000100347547 */ /* 0x000fea000b800000 */
[----:B------:R-:W2:Y:S01]  /*1ac0*/  S2R R0, SR_CgaCtaId ;  /* 0x0000000000007919 */ /* 0x000ea20000008800 */
[----:B------:R-:W-:Y:S02]  /*1ad0*/  MOV R3, 0x400 ;  /* 0x0000040000037802 */ /* 0x000fe40000000f00 */
[----:B------:R-:W-:Y:S02]  /*1ae0*/  SHF.L.U32 R2, R8, 0x1f, RZ ;  /* 0x0000001f08027819 */ /* 0x000fe400000006ff */
[----:B--2---:R-:W-:-:S05]  /*1af0*/  LEA R0, R0, R3, 0x18 ;  /* 0x0000000300007211 */ /* 0x004fca00078ec0ff */
[----:B------:R-:W-:-:S04]  /*1b00*/  IMAD R3, R9, 0x8, R0 ;  /* 0x0000000809037824 */ /* 0x000fc800078e0200 */
[----:B------:R-:W2:Y:S02]  /*1b10*/  SYNCS.PHASECHK.TRANS64.TRYWAIT P0, [R3+URZ+0x180], R2 ;  /* 0x00018002030075a7 */ /* 0x000ea400080011ff */
[----:B--2---:R-:W-:Y:S05]  /*1b20*/  @!P0 BRA `(.L_x_25) ;  /* 0x0000007c00b48947 */ /* 0x004fea0003800000 */
.L_x_147:
[----:B------:R-:W-:Y:S01]  /*1b30*/  VIADD R9, R9, 0x1 ;  /* 0x0000000109097836 */ /* 0x000fe20000000000 */
[----:B------:R2:W-:Y:S04]  /*1b40*/  SYNCS.ARRIVE.TRANS64.A1T0 RZ, [R3+URZ+0x170], RZ ;  /* 0x000170ff03ff79a7 */ /* 0x0005e800081000ff */
[----:B------:R-:W-:-:S04]  /*1b50*/  ISETP.NE.AND P0, PT, R9, 0x2, PT ;  /* 0x000000020900780c */ /* 0x000fc80003f05270 */
[----:B------:R-:W-:Y:S02]  /*1b60*/  SEL R9, R9, RZ, P0 ;  /* 0x000000ff09097207 */ /* 0x000fe40000000000 */
[----:B--2---:R-:W-:-:S04]  /*1b70*/  SEL R3, RZ, 0x1, P0 ;  /* 0x00000001ff037807 */ /* 0x004fc80000000000 */
[----:B------:R-:W-:-:S07]  /*1b80*/  LOP3.LUT R8, R8, R3, RZ, 0x3c, !PT ;  /* 0x0000000308087212 */ /* 0x000fce00078e3cff */
.L_x_24:
[----:B------:R-:W-:Y:S01]  /*1b90*/  UMOV UR6, 0x400 ;  /* 0x0000040000067882 */ /* 0x000fe20000000000 */
[----:B------:R-:W-:Y:S01]  /*1ba0*/  SHF.L.U32 R0, R12, 0x1f, RZ ;  /* 0x0000001f0c007819 */ /* 0x000fe200000006ff */
[----:B-1----:R-:W-:Y:S02]  /*1bb0*/  ULEA UR6, UR47, UR6, 0x18 ;  /* 0x000000062f067291 */ /* 0x002fe4000f8ec0ff */
[----:B------:R-:W-:Y:S02]  /*1bc0*/  UISETP.GE.U32.AND UP0, UPT, UR45, 0x3f, UPT ;  /* 0x0000003f2d00788c */ /* 0x000fe4000bf06070 */
[----:B------:R-:W-:Y:S02]  /*1bd0*/  ULEA UR4, UR5, UR6, 0x3 ;  /* 0x0000000605047291 */ /* 0x000fe4000f8e18ff */
[----:B------:R-:W-:Y:S02]  /*1be0*/  USHF.L.U32 UR11, UR20, 0x7, URZ ;  /* 0x00000007140b7899 */ /* 0x000fe400080006ff */
[----:B------:R-:W-:Y:S01]  /*1bf0*/  ULEA UR35, UR16, UR44, 0x7 ;  /* 0x0000002c10237291 */ /* 0x000fe2000f8e38ff */
[----:B------:R-:W-:-:S04]  /*1c00*/  UMOV UR13, URZ ;  /* 0x000000ff000d7c82 */ /* 0x000fc80008000000 */
[----:B------:R1:W2:Y:S01]  /*1c10*/  SYNCS.PHASECHK.TRANS64.TRYWAIT P0, [UR4+0x60], R0 ;  /* 0x00006000ff0075a7 */ /* 0x0002a20008001104 */
[----:B------:R-:W-:Y:S06]  /*1c20*/  BRA.U !UP0, `(.L_x_26) ;  /* 0x0000000108bc7547 */ /* 0x000fec000b800000 */
[----:B------:R-:W-:Y:S01]  /*1c30*/  UMOV UR7, URZ ;  /* 0x000000ff00077c82 */ /* 0x000fe20008000000 */
[----:B------:R-:W-:-:S05]  /*1c40*/  UMOV UR4, UR5 ;  /* 0x0000000500047c82 */ /* 0x000fca0008000000 */
.L_x_32:
[----:B------:R-:W-:Y:S01]  /*1c50*/  ULEA UR33, UR4, UR6, 0x3 ;  /* 0x0000000604217291 */ /* 0x000fe2000f8e18ff */
[----:B--2---:R-:W-:Y:S01]  /*1c60*/  @!P3 MOV R2, 0x4000 ;  /* 0x000040000002b802 */ /* 0x004fe20000000f00 */
[----:B--2-4-:R-:W-:Y:S10]  /*1c70*/  @P0 BRA `(.L_x_27) ;  /* 0x00000000000c0947 */ /* 0x014ff40003800000 */
[----:B------:R-:W-:-:S04]  /*1c80*/  SHF.L.U32 R3, R12, 0x1f, RZ ;  /* 0x0000001f0c037819 */ /* 0x000fc800000006ff */
[----:B------:R-:W2:Y:S02]  /*1c90*/  SYNCS.PHASECHK.TRANS64.TRYWAIT P0, [UR33+0x60], R3 ;  /* 0x00006003ff0075a7 */ /* 0x000ea40008001121 */
[----:B--2---:R-:W-:Y:S05]  /*1ca0*/  @!P0 BRA `(.L_x_28) ;  /* 0x0000007c00688947 */ /* 0x004fea0003800000 */
.L_x_27:
[----:B------:R2:W-:Y:S01]  /*1cb0*/  @!P3 SYNCS.ARRIVE.TRANS64 RZ, [UR33], R2 ;  /* 0x00000002ffffb9a7 */ /* 0x0005e20008000021 */
[----:B------:R-:W-:-:S04]  /*1cc0*/  ULOP3.LUT UR5, UR25, 0x2, URZ, 0xfc, !UPT ;  /* 0x0000000219057892 */ /* 0x000fc8000f8efcff */
[----:B------:R-:W-:-:S09]  /*1cd0*/  UISETP.NE.AND UP0, UPT, UR5, 0x2, UPT ;  /* 0x000000020500788c */ /* 0x000fd2000bf05270 */
[----:B------:R-:W-:Y:S05]  /*1ce0*/  BRA.U UP0, `(.L_x_29) ;  /* 0x0000000100047547 */ /* 0x000fea000b800000 */
[----:B------:R-:W-:Y:S05]  /*1cf0*/  BPT.TRAP 0x1 ;  /* 0x000000040000795c */ /* 0x000fea0000300000 */
.L_x_29:
[----:B------:R-:W-:Y:S04]  /*1d00*/  BSSY.RECONVERGENT B0, `(.L_x_30) ;  /* 0x0000003000007945 */ /* 0x000fe80003800200 */
[----:B------:R-:W-:Y:S05]  /*1d10*/  @P2 BRA `(.L_x_31) ;  /* 0x0000000000042947 */ /* 0x000fea0003800000 */
[----:B------:R-:W-:Y:S05]  /*1d20*/  BPT.TRAP 0x1 ;  /* 0x000000040000795c */ /* 0x000fea0000300000 */
.L_x_31:
[----:B------:R-:W-:Y:S05]  /*1d30*/  BSYNC.RECONVERGENT B0 ;  /* 0x0000000000007941 */ /* 0x000fea0003800200 */
.L_x_30:
[----:B------:R-:W-:Y:S02]  /*1d40*/  UIADD3 UR5, UPT, UPT, UR4, 0x1, URZ ;  /* 0x0000000104057890 */ /* 0x000fe4000fffe0ff */
[----:B------:R-:W-:Y:S02]  /*1d50*/  UIADD3 UR16, UP1, UPT, UR28, 0x80, URZ ;  /* 0x000000801c107890 */ /* 0x000fe4000ff3e0ff */
[----:B------:R-:W-:Y:S02]  /*1d60*/  UISETP.NE.AND UP0, UPT, UR5, 0xc, UPT ;  /* 0x0000000c0500788c */ /* 0x000fe4000bf05270 */
[----:B------:R-:W-:Y:S02]  /*1d70*/  USHF.L.U32 UR34, UR7, 0x5, URZ ;  /* 0x0000000507227899 */ /* 0x000fe400080006ff */
[----:B------:R-:W-:Y:S02]  /*1d80*/  USEL UR9, URZ, 0x1, UP0 ;  /* 0x00000001ff097887 */ /* 0x000fe40008000000 */
[----:B------:R-:W-:-:S02]  /*1d90*/  USEL UR5, UR5, URZ, UP0 ;  /* 0x000000ff05057287 */ /* 0x000fc40008000000 */
[----:B------:R-:W-:Y:S02]  /*1da0*/  UIADD3 UR14, UP0, UPT, UR28, 0x180, URZ ;  /* 0x000001801c0e7890 */ /* 0x000fe4000ff1e0ff */
[----:B------:R-:W-:Y:S01]  /*1db0*/  ULEA UR8, UR5, UR6, 0x3 ;  /* 0x0000000605087291 */ /* 0x000fe2000f8e18ff */
[----:B------:R-:W-:Y:S01]  /*1dc0*/  LOP3.LUT R12, R12, UR9, RZ, 0x3c, !PT ;  /* 0x000000090c0c7c12 */ /* 0x000fe2000f8e3cff */
[----:B------:R-:W-:Y:S02]  /*1dd0*/  UIADD3.X UR17, UPT, UPT, URZ, UR29, URZ, UP1, !UPT ;  /* 0x0000001dff117290 */ /* 0x000fe40008ffe4ff */
[----:B------:R-:W-:Y:S01]  /*1de0*/  UIADD3.X UR15, UPT, UPT, URZ, UR29, URZ, UP0, !UPT ;  /* 0x0000001dff0f7290 */ /* 0x000fe200087fe4ff */
[----:B-1----:R-:W-:Y:S01]  /*1df0*/  SHF.L.U32 R0, R12, 0x1f, RZ ;  /* 0x0000001f0c007819 */ /* 0x002fe200000006ff */
[----:B------:R-:W-:Y:S01]  /*1e00*/  UMOV UR18, 0x0 ;  /* 0x0000000000127882 */ /* 0x000fe20000000000 */
[----:B------:R-:W-:Y:S01]  /*1e10*/  UMOV UR19, 0x10000000 ;  /* 0x1000000000137882 */ /* 0x000fe20000000000 */
[----:B------:R-:W-:Y:S01]  /*1e20*/  UMOV UR12, UR36 ;  /* 0x00000024000c7c82 */ /* 0x000fe20008000000 */
[----:B------:R3:W4:Y:S01]  /*1e30*/  SYNCS.PHASECHK.TRANS64.TRYWAIT P0, [UR8+0x60], R0 ;  /* 0x00006000ff0075a7 */ /* 0x0007220008001108 */
[----:B------:R-:W-:Y:S01]  /*1e40*/  USHF.L.U32 UR8, UR4, 0xd, URZ ;  /* 0x0000000d04087899 */ /* 0x000fe200080006ff */
[----:B------:R-:W-:-:S02]  /*1e50*/  UMOV UR9, UR33 ;  /* 0x0000002100097c82 */ /* 0x000fc40008000000 */
[----:B------:R-:W-:Y:S01]  /*1e60*/  UMOV UR4, 0xff0000 ;  /* 0x00ff000000047882 */ /* 0x000fe20000000000 */
[----:B------:R-:W-:Y:S02]  /*1e70*/  ULEA UR32, UR21, UR8, 0x1 ;  /* 0x0000000815207291 */ /* 0x000fe4000f8e08ff */
[----:B------:R-:W-:Y:S02]  /*1e80*/  UIADD3 UR8, UPT, UPT, UR6, 0x20400, UR8 ;  /* 0x0002040006087890 */ /* 0x000fe4000fffe008 */
[----:B------:R-:W-:Y:S01]  /*1e90*/  UIADD3 UR32, UPT, UPT, UR6, 0x8400, UR32 ;  /* 0x0000840006207890 */ /* 0x000fe2000fffe020 */
[----:B------:R-:W-:Y:S01]  /*1ea0*/  UMOV UR10, UR34 ;  /* 0x00000022000a7c82 */ /* 0x000fe20008000000 */
[----:B------:R-:W-:Y:S01]  /*1eb0*/  UIADD3 UR7, UPT, UPT, UR7, 0x1, URZ ;  /* 0x0000000107077890 */ /* 0x000fe2000fffe0ff */
[----:B------:R-:W-:-:S03]  /*1ec0*/  UMOV UR13, UR24 ;  /* 0x00000018000d7c82 */ /* 0x000fc60008000000 */
[----:B------:R-:W-:-:S03]  /*1ed0*/  UISETP.NE.AND UP0, UPT, UR7, UR24, UPT ;  /* 0x000000180700728c */ /* 0x000fc6000bf05270 */
[----:B------:R1:W-:Y:S01]  /*1ee0*/  UTMALDG.3D.MULTICAST [UR32], [UR16], UR4, desc[UR18] ;  /* 0x00001220100073b4 */ /* 0x0003e20008011804 */
[----:B------:R3:W-:Y:S01]  /*1ef0*/  UTMALDG.3D [UR8], [UR14], desc[UR18] ;  /* 0x000012080e0075b4 */ /* 0x0007e20008011000 */
[----:B-1----:R-:W-:-:S04]  /*1f00*/  UMOV UR4, UR5 ;  /* 0x0000000500047c82 */ /* 0x002fc80008000000 */
[----:B---3--:R-:W-:Y:S05]  /*1f10*/  BRA.U UP0, `(.L_x_32) ;  /* 0xfffffffd004c7547 */ /* 0x008fea000b83ffff */
.L_x_26:
[----:B------:R-:W-:Y:S01]  /*1f20*/  ULEA UR4, UR5, UR6, 0x3 ;  /* 0x0000000605047291 */ /* 0x000fe2000f8e18ff */
[----:B-1----:R-:W-:Y:S01]  /*1f30*/  SHF.L.U32 R0, R12, 0x1f, RZ ;  /* 0x0000001f0c007819 */ /* 0x002fe200000006ff */
[----:B------:R-:W-:Y:S01]  /*1f40*/  @!P1 SYNCS.ARRIVE.TRANS64.A1T0 RZ, [UR6+0x108], RZ ;  /* 0x000108ffffff99a7 */ /* 0x000fe20008100006 */
[----:B------:R-:W-:-:S06]  /*1f50*/  UISETP.GT.AND UP0, UPT, UR41, UR40, UPT ;  /* 0x000000282900728c */ /* 0x000fcc000bf04270 */
[----:B--2-4-:R1:W2:Y:S03]  /*1f60*/  SYNCS.PHASECHK.TRANS64.TRYWAIT P0, [UR4+0x60], R0 ;  /* 0x00006000ff0075a7 */ /* 0x0142a60008001104 */
[----:B------:R-:W-:Y:S05]  /*1f70*/  BRA.U !UP0, `(.L_x_33) ;  /* 0x0000000108c07547 */ /* 0x000fea000b800000 */
[----:B------:R-:W-:Y:S01]  /*1f80*/  UIADD3 UR26, UPT, UPT, UR43, UR13, URZ ;  /* 0x0000000d2b1a7290 */ /* 0x000fe2000fffe0ff */
[----:B------:R-:W-:-:S11]  /*1f90*/  UMOV UR4, UR5 ;  /* 0x0000000500047c82 */ /* 0x000fd60008000000 */
.L_x_39:
[----:B------:R-:W-:Y:S01]  /*1fa0*/  ULEA UR17, UR4, UR6, 0x3 ;  /* 0x0000000604117291 */ /* 0x000fe2000f8e18ff */
[----:B--2---:R-:W-:Y:S01]  /*1fb0*/  @!P3 MOV R2, 0x4000 ;  /* 0x000040000002b802 */ /* 0x004fe20000000f00 */
[----:B--2-4-:R-:W-:Y:S10]  /*1fc0*/  @P0 BRA `(.L_x_34) ;  /* 0x00000000000c0947 */ /* 0x014ff40003800000 */
[----:B------:R-:W-:-:S04]  /*1fd0*/  SHF.L.U32 R3, R12, 0x1f, RZ ;  /* 0x0000001f0c037819 */ /* 0x000fc800000006ff */
[----:B------:R-:W2:Y:S02]  /*1fe0*/  SYNCS.PHASECHK.TRANS64.TRYWAIT P0, [UR17+0x60], R3 ;  /* 0x00006003ff0075a7 */ /* 0x000ea40008001111 */
[----:B--2---:R-:W-:Y:S05]  /*1ff0*/  @!P0 BRA `(.L_x_35) ;  /* 0x0000007800ac8947 */ /* 0x004fea0003800000 */
.L_x_34:
[----:B------:R2:W-:Y:S01]  /*2000*/  @!P3 SYNCS.ARRIVE.TRANS64 RZ, [UR17], R2 ;  /* 0x00000002ffffb9a7 */ /* 0x0005e20008000011 */
[----:B------:R-:W-:-:S04]  /*2010*/  ULOP3.LUT UR5, UR25, 0x2, URZ, 0xfc, !UPT ;  /* 0x0000000219057892 */ /* 0x000fc8000f8efcff */
[----:B------:R-:W-:-:S09]  /*2020*/  UISETP.NE.AND UP0, UPT, UR5, 0x2, UPT ;  /* 0x000000020500788c */ /* 0x000fd2000bf05270 */
[----:B------:R-:W-:Y:S05]  /*2030*/  BRA.U UP0, `(.L_x_36) ;  /* 0x0000000100047547 */ /* 0x000fea000b800000 */
[----:B------:R-:W-:Y:S05]  /*2040*/  BPT.TRAP 0x1 ;  /* 0x000000040000795c */ /* 0x000fea0000300000 */
.L_x_36:
[----:B------:R-:W-:Y:S04]  /*2050*/  BSSY.RECONVERGENT B0, `(.L_x_37) ;  /* 0x0000003000007945 */ /* 0x000fe80003800200 */
[----:B------:R-:W-:Y:S05]  /*2060*/  @P2 BRA `(.L_x_38) ;  /* 0x0000000000042947 */ /* 0x000fea0003800000 */
[----:B------:R-:W-:Y:S05]  /*2070*/  BPT.TRAP 0x1 ;  /* 0x000000040000795c */ /* 0x000fea0000300000 */
.L_x_38:
[----:B------:R-:W-:Y:S05]  /*2080*/  BSYNC.RECONVERGENT B0 ;  /* 0x0000000000007941 */ /* 0x000fea0003800200 */
.L_x_37:
[----:B------:R-:W-:Y:S02]  /*2090*/  UIADD3 UR5, UPT, UPT, UR4, 0x1, URZ ;  /* 0x0000000104057890 */ /* 0x000fe4000fffe0ff */
[----:B------:R-:W-:Y:S02]  /*20a0*/  UIADD3 UR14, UP1, UPT, UR28, 0x80, URZ ;  /* 0x000000801c0e7890 */ /* 0x000fe4000ff3e0ff */
[----:B------:R-:W-:Y:S02]  /*20b0*/  UISETP.NE.AND UP0, UPT, UR5, 0xc, UPT ;  /* 0x0000000c0500788c */ /* 0x000fe4000bf05270 */
[----:B------:R-:W-:Y:S02]  /*20c0*/  USHF.L.U32 UR18, UR13, 0x5, URZ ;  /* 0x000000050d127899 */ /* 0x000fe400080006ff */
[----:B------:R-:W-:Y:S02]  /*20d0*/  USEL UR8, URZ, 0x1, UP0 ;  /* 0x00000001ff087887 */ /* 0x000fe40008000000 */
[----:B------:R-:W-:-:S02]  /*20e0*/  USEL UR5, UR5, URZ, UP0 ;  /* 0x000000ff05057287 */ /* 0x000fc40008000000 */
[----:B------:R-:W-:Y:S02]  /*20f0*/  UIADD3 UR22, UP0, UPT, UR28, 0x180, URZ ;  /* 0x000001801c167890 */ /* 0x000fe4000ff1e0ff */
[----:B------:R-:W-:Y:S01]  /*2100*/  LOP3.LUT R12, R12, UR8, RZ, 0x3c, !PT ;  /* 0x000000080c0c7c12 */ /* 0x000fe2000f8e3cff */
[----:B------:R-:W-:Y:S02]  /*2110*/  USHF.L.U32 UR8, UR4, 0xd, URZ ;  /* 0x0000000d04087899 */ /* 0x000fe400080006ff */
[----:B------:R-:W-:Y:S01]  /*2120*/  ULEA UR7, UR5, UR6, 0x3 ;  /* 0x0000000605077291 */ /* 0x000fe2000f8e18ff */
[----:B-1----:R-:W-:Y:S01]  /*2130*/  SHF.L.U32 R0, R12, 0x1f, RZ ;  /* 0x0000001f0c007819 */ /* 0x002fe200000006ff */
[----:B------:R-:W-:Y:S02]  /*2140*/  ULEA UR16, UR21, UR8, 0x1 ;  /* 0x0000000815107291 */ /* 0x000fe4000f8e08ff */
[----:B------:R-:W-:Y:S02]  /*2150*/  UIADD3.X UR15, UPT, UPT, URZ, UR29, URZ, UP1, !UPT ;  /* 0x0000001dff0f7290 */ /* 0x000fe40008ffe4ff */
[----:B------:R-:W-:-:S02]  /*2160*/  UIADD3 UR16, UPT, UPT, UR6, 0x8400, UR16 ;  /* 0x0000840006107890 */ /* 0x000fc4000fffe010 */
[----:B------:R-:W-:Y:S01]  /*2170*/  UIADD3 UR8, UPT, UPT, UR6, 0x20400, UR8 ;  /* 0x0002040006087890 */ /* 0x000fe2000fffe008 */
[----:B------:R3:W4:Y:S01]  /*2180*/  SYNCS.PHASECHK.TRANS64.TRYWAIT P0, [UR7+0x60], R0 ;  /* 0x00006000ff0075a7 */ /* 0x0007220008001107 */
[----:B------:R-:W-:Y:S01]  /*2190*/  UIADD3.X UR23, UPT, UPT, URZ, UR29, URZ, UP0, !UPT ;  /* 0x0000001dff177290 */ /* 0x000fe200087fe4ff */
[----:B------:R-:W-:Y:S01]  /*21a0*/  UMOV UR4, 0xff0000 ;  /* 0x00ff000000047882 */ /* 0x000fe20000000000 */
[----:B------:R-:W-:Y:S01]  /*21b0*/  UMOV UR30, 0x0 ;  /* 0x00000000001e7882 */ /* 0x000fe20000000000 */
[----:B------:R-:W-:Y:S01]  /*21c0*/  UMOV UR31, 0x10000000 ;  /* 0x10000000001f7882 */ /* 0x000fe20000000000 */
[----:B------:R-:W-:Y:S01]  /*21d0*/  UMOV UR19, UR35 ;  /* 0x0000002300137c82 */ /* 0x000fe20008000000 */
[----:B------:R-:W-:Y:S01]  /*21e0*/  UMOV UR20, UR36 ;  /* 0x0000002400147c82 */ /* 0x000fe20008000000 */
[----:B------:R-:W-:Y:S01]  /*21f0*/  UMOV UR12, UR36 ;  /* 0x00000024000c7c82 */ /* 0x000fe20008000000 */
[----:B------:R-:W-:Y:S01]  /*2200*/  UMOV UR9, UR17 ;  /* 0x0000001100097c82 */ /* 0x000fe20008000000 */
[----:B------:R-:W-:Y:S01]  /*2210*/  UMOV UR10, UR18 ;  /* 0x00000012000a7c82 */ /* 0x000fe20008000000 */
[----:B------:R1:W-:Y:S01]  /*2220*/  UTMALDG.3D.MULTICAST [UR16], [UR14], UR4, desc[UR30] ;  /* 0x00001e100e0073b4 */ /* 0x0003e20008011804 */
[----:B------:R-:W-:-:S04]  /*2230*/  UIADD3 UR13, UPT, UPT, UR13, 0x1, URZ ;  /* 0x000000010d0d7890 */ /* 0x000fc8000fffe0ff */
[----:B------:R-:W-:Y:S01]  /*2240*/  UISETP.NE.AND UP0, UPT, UR13, UR26, UPT ;  /* 0x0000001a0d00728c */ /* 0x000fe2000bf05270 */
[----:B------:R3:W-:Y:S01]  /*2250*/  UTMALDG.3D [UR8], [UR22], desc[UR30] ;  /* 0x00001e08160075b4 */ /* 0x0007e20008011000 */
[----:B-1----:R-:W-:-:S07]  /*2260*/  UMOV UR4, UR5 ;  /* 0x0000000500047c82 */ /* 0x002fce0008000000 */
[----:B---3--:R-:W-:Y:S05]  /*2270*/  BRA.U UP0, `(.L_x_39) ;  /* 0xfffffffd00487547 */ /* 0x008fea000b83ffff */
.L_x_33:
[C---:B------:R-:W-:Y:S01]  /*2280*/  LEA R3, R11.reuse, UR6, 0x3 ;  /* 0x000000060b037c11 */ /* 0x040fe2000f8e18ff */
[----:B------:R-:W-:Y:S01]  /*2290*/  NOP ;  /* 0x0000000000007918 */ /* 0x000fe20000000000 */
[----:B-1----:R-:W-:Y:S02]  /*22a0*/  SHF.L.U32 R0, R10, 0x1f, RZ ;  /* 0x0000001f0a007819 */ /* 0x002fe400000006ff */
[----:B------:R-:W-:Y:S02]  /*22b0*/  LEA R5, R11, UR6, 0x4 ;  /* 0x000000060b057c11 */ /* 0x000fe4000f8e20ff */
[----:B--2-4-:R-:W1:Y:S02]  /*22c0*/  SYNCS.PHASECHK.TRANS64.TRYWAIT P0, [R3+URZ+0x110], R0 ;  /* 0x00011000030075a7 */ /* 0x014e6400080011ff */
[----:B-1----:R-:W-:Y:S05]  /*22d0*/  @!P0 BRA `(.L_x_40) ;  /* 0x00000078000c8947 */ /* 0x002fea0003800000 */
.L_x_150:
[----:B------:R-:W2:Y:S01]  /*22e0*/  LDS.128 R4, [R5+0x1a0] ;  /* 0x0001a00005047984 */ /* 0x000ea20000000c00 */
[----:B------:R-:W-:Y:S01]  /*22f0*/  UISETP.GE.AND UP0, UPT, UR42, 0x1, UPT ;  /* 0x000000012a00788c */ /* 0x000fe2000bf06270 */
[----:B------:R-:W-:Y:S01]  /*2300*/  @!PT LDS RZ, [RZ] ;  /* 0x00000000fffff984 */ /* 0x000fe20000000800 */
[----:B------:R-:W-:Y:S01]  /*2310*/  @!PT LDS RZ, [RZ] ;  /* 0x00000000fffff984 */ /* 0x000fe20000000800 */
[----:B------:R-:W-:Y:S01]  /*2320*/  @!PT LDS RZ, [RZ] ;  /* 0x00000000fffff984 */ /* 0x000fe20000000800 */
[----:B------:R-:W-:Y:S01]  /*2330*/  @!PT LDS RZ, [RZ] ;  /* 0x00000000fffff984 */ /* 0x000fe20000000800 */
[----:B------:R3:W-:Y:S06]  /*2340*/  MEMBAR.ALL.CTA ;  /* 0x0000000000007992 */ /* 0x0007ec0000008000 */
[----:B---3--:R-:W3:Y:S01]  /*2350*/  FENCE.VIEW.ASYNC.S ;  /* 0x00000000000073c6 */ /* 0x008ee20000000000 */
[----:B--2---:R-:W-:-:S13]  /*2360*/  LOP3.LUT P0, RZ, R6, 0x1, RZ, 0xc0, !PT ;  /* 0x0000000106ff7812 */ /* 0x004fda000780c0ff */
[----:B---3--:R-:W-:Y:S01]  /*2370*/  VOTEU.ANY UP1, P0 ;  /* 0x0000000000ff7886 */ /* 0x008fe20000020100 */
[----:B------:R-:W-:-:S13]  /*2380*/  PLOP3.LUT P0, PT, PT, PT, UP1, 0x80, 0x8 ;  /* 0x000000000008781c */ /* 0x000fda0003f0f018 */
[----:B-1----:R-:W-:Y:S02]  /*2390*/  @P0 LOP3.LUT R0, R5, 0xffff, RZ, 0xc0, !PT ;  /* 0x0000ffff05000812 */ /* 0x002fe400078ec0ff */
[----:B------:R-:W-:Y:S02]  /*23a0*/  @P0 MOV R2, R4 ;  /* 0x0000000400020202 */ /* 0x000fe40000000f00 */
[----:B------:R-:W-:Y:S01]  /*23b0*/  @P0 R2UR UR7, R0 ;  /* 0x00000000000702ca */ /* 0x000fe200000e0000 */
[----:B------:R-:W-:Y:S01]  /*23c0*/  VIADD R0, R3, 0x120 ;  /* 0x0000012003007836 */ /* 0x000fe20000000000 */
[----:B------:R-:W-:Y:S02]  /*23d0*/  @P0 SHF.R.U32.HI R4, RZ, 0x10, R5 ;  /* 0x00000010ff040819 */ /* 0x000fe40000011605 */
[----:B------:R-:W-:Y:S02]  /*23e0*/  @P0 R2UR UR8, R2 ;  /* 0x00000000020802ca */ /* 0x000fe400000e0000 */
[----:B------:R-:W-:-:S02]  /*23f0*/  PRMT R0, RZ, 0x654, R0 ;  /* 0x00000654ff007816 */ /* 0x000fc40000000000 */
[----:B------:R-:W-:Y:S02]  /*2400*/  @P0 R2UR UR4, R4 ;  /* 0x00000000040402ca */ /* 0x000fe400000e0000 */
[----:B------:R1:W-:Y:S03]  /*2410*/  SYNCS.ARRIVE.TRANS64.RED.A1T0 RZ, [R0+URZ], RZ ;  /* 0x000000ff00ff79a7 */ /* 0x0003e600081004ff */
[----:B------:R-:W-:-:S04]  /*2420*/  @UP1 UMOV UR27, UR7 ;  /* 0x00000007001b1c82 */ /* 0x000fc80008000000 */
[----:B------:R-:W-:-:S04]  /*2430*/  @UP1 UMOV UR37, UR8 ;  /* 0x0000000800251c82 */ /* 0x000fc80008000000 */
[----:B------:R-:W-:Y:S01]  /*2440*/  @UP1 UMOV UR36, UR4 ;  /* 0x0000000400241c82 */ /* 0x000fe20008000000 */
[----:B------:R-:W-:Y:S05]  /*2450*/  BRA.U !UP0, `(.L_x_41) ;  /* 0x0000000108d47547 */ /* 0x000fea000b800000 */
[----:B------:R-:W2:Y:S01]  /*2460*/  LDCU.128 UR12, c[0x0][0xb10] ;  /* 0x00016200ff0c77ac */ /* 0x000ea20008000c00 */
[----:B------:R-:W3:Y:S01]  /*2470*/  LDCU UR26, c[0x0][0xb20] ;  /* 0x00016400ff1a77ac */ /* 0x000ee20008000800 */
[----:B------:R-:W4:Y:S01]  /*2480*/  LDCU UR20, c[0x0][0xb0c] ;  /* 0x00016180ff1477ac */ /* 0x000f220008000800 */
[----:B------:R-:W1:Y:S01]  /*2490*/  LDCU.64 UR10, c[0x0][0xb28] ;  /* 0x00016500ff0a77ac */ /* 0x000e620008000a00 */
[----:B------:R-:W-:Y:S02]  /*24a0*/  UISETP.NE.AND UP3, UPT, UR42, 0x1, UPT ;  /* 0x000000012a00788c */ /* 0x000fe4000bf65270 */
[----:B--2---:R-:W-:Y:S02]  /*24b0*/  UIMAD.WIDE.U32 UR16, UR38, UR15, URZ ;  /* 0x0000000f261072a5 */ /* 0x004fe4000f8e00ff */
[----:B------:R-:W-:Y:S02]  /*24c0*/  UIMAD.WIDE.U32 UR8, UR39, UR12, URZ ;  /* 0x0000000c270872a5 */ /* 0x000fe4000f8e00ff */
[----:B------:R-:W-:-:S02]  /*24d0*/  UISETP.NE.AND UP0, UPT, UR14, 0x1, UPT ;  /* 0x000000010e00788c */ /* 0x000fc4000bf05270 */
[----:B------:R-:W-:Y:S01]  /*24e0*/  UIMAD.WIDE.U32 UR22, UR27, UR15, URZ ;  /* 0x0000000f1b1672a5 */ /* 0x000fe2000f8e00ff */
[----:B------:R-:W-:Y:S02]  /*24f0*/  UMOV UR16, UR17 ;  /* 0x0000001100107c82 */ /* 0x000fe40008000000 */
[----:B------:R-:W-:Y:S01]  /*2500*/  UMOV UR8, UR9 ;  /* 0x0000000900087c82 */ /* 0x000fe20008000000 */
[----:B---3--:R-:W-:Y:S02]  /*2510*/  USHF.R.U32.HI UR16, URZ, UR26, UR16 ;  /* 0x0000001aff107299 */ /* 0x008fe40008011610 */
[----:B----4-:R-:W-:Y:S02]  /*2520*/  UISETP.NE.AND UP2, UPT, UR20, 0x1, UPT ;  /* 0x000000011400788c */ /* 0x010fe4000bf45270 */
[----:B------:R-:W-:Y:S02]  /*2530*/  USHF.R.U32.HI UR8, URZ, UR13, UR8 ;  /* 0x0000000dff087299 */ /* 0x000fe40008011608 */
[----:B------:R-:W-:-:S02]  /*2540*/  USEL UR7, UR38, UR16, !UP0 ;  /* 0x0000001026077287 */ /* 0x000fc4000c000000 */
[----:B------:R-:W-:Y:S02]  /*2550*/  USEL UR8, UR39, UR8, !UP2 ;  /* 0x0000000827087287 */ /* 0x000fe4000d000000 */
[----:B-1----:R-:W-:Y:S01]  /*2560*/  UIMAD.WIDE.U32 UR16, UR7, UR10, URZ ;  /* 0x0000000a071072a5 */ /* 0x002fe2000f8e00ff */
[----:B------:R-:W-:Y:S01]  /*2570*/  UMOV UR4, UR23 ;  /* 0x0000001700047c82 */ /* 0x000fe20008000000 */
[----:B------:R-:W-:Y:S02]  /*2580*/  UIMAD.WIDE.U32 UR18, UR37, UR12, URZ ;  /* 0x0000000c251272a5 */ /* 0x000fe4000f8e00ff */
[----:B------:R-:W-:-:S03]  /*2590*/  UIMAD.WIDE.U32 UR22, UR8, UR10, URZ ;  /* 0x0000000a081672a5 */ /* 0x000fc6000f8e00ff */
[----:B------:R-:W-:Y:S01]  /*25a0*/  UMOV UR16, UR17 ;  /* 0x0000001100107c82 */ /* 0x000fe20008000000 */
[----:B------:R-:W-:Y:S02]  /*25b0*/  USHF.R.U32.HI UR4, URZ, UR26, UR4 ;  /* 0x0000001aff047299 */ /* 0x000fe40008011604 */
[----:B------:R-:W-:Y:S01]  /*25c0*/  @UP3 USHF.R.U32.HI UR7, URZ, UR11, UR16 ;  /* 0x0000000bff073299 */ /* 0x000fe20008011610 */
[----:B------:R-:W-:Y:S01]  /*25d0*/  UMOV UR18, UR19 ;  /* 0x0000001300127c82 */ /* 0x000fe20008000000 */
[----:B------:R-:W-:Y:S01]  /*25e0*/  UMOV UR22, UR23 ;  /* 0x0000001700167c82 */ /* 0x000fe20008000000 */
[----:B------:R-:W-:Y:S02]  /*25f0*/  USHF.R.U32.HI UR13, URZ, UR13, UR18 ;  /* 0x0000000dff0d7299 */ /* 0x000fe40008011612 */
[----:B------:R-:W-:Y:S02]  /*2600*/  USEL UR4, UR27, UR4, !UP0 ;  /* 0x000000041b047287 */ /* 0x000fe4000c000000 */
[----:B------:R-:W-:-:S02]  /*2610*/  @UP3 USHF.R.U32.HI UR8, URZ, UR11, UR22 ;  /* 0x0000000bff083299 */ /* 0x000fc40008011616 */
[----:B------:R-:W-:Y:S02]  /*2620*/  UIMAD UR9, UR42, UR7, URZ ;  /* 0x000000072a0972a4 */ /* 0x000fe4000f8e02ff */
[----:B------:R-:W-:Y:S02]  /*2630*/  USEL UR7, UR37, UR13, !UP2 ;  /* 0x0000000d25077287 */ /* 0x000fe4000d000000 */
[----:B------:R-:W-:Y:S02]  /*2640*/  UIMAD UR12, UR42, UR8, URZ ;  /* 0x000000082a0c72a4 */ /* 0x000fe4000f8e02ff */
[----:B------:R-:W-:Y:S02]  /*2650*/  UISETP.GE.AND UP0, UPT, UR4, UR9, UPT ;  /* 0x000000090400728c */ /* 0x000fe4000bf06270 */
[----:B------:R-:W-:Y:S02]  /*2660*/  UIMAD.WIDE.U32 UR16, UR4, UR10, URZ ;  /* 0x0000000a041072a5 */ /* 0x000fe4000f8e00ff */
[----:B------:R-:W-:-:S02]  /*2670*/  UISETP.GE.OR UP0, UPT, UR7, UR12, UP0 ;  /* 0x0000000c0700728c */ /* 0x000fc40008706670 */
        /* <DEDUP_REMOVED lines=19> */
.L_x_41:
[----:B------:R-:W2:Y:S02]  /*27b0*/  LDCU UR4, c[0x0][0xb30] ;  /* 0x00016600ff0477ac */ /* 0x000ea40008000800 */
[----:B--2---:R-:W-:-:S09]  /*27c0*/  UISETP.NE.AND UP0, UPT, UR4, 0x1, UPT ;  /* 0x000000010400788c */ /* 0x004fd2000bf05270 */
[----:B------:R-:W-:Y:S05]  /*27d0*/  BRA.U UP0, `(.L_x_42) ;  /* 0x0000000100447547 */ /* 0x000fea000b800000 */
[----:B------:R-:W2:Y:S01]  /*27e0*/  LDCU.128 UR12, c[0x0][0xb10] ;  /* 0x00016200ff0c77ac */ /* 0x000ea20008000c00 */
[----:B------:R-:W3:Y:S01]  /*27f0*/  LDCU UR16, c[0x0][0xb0c] ;  /* 0x00016180ff1077ac */ /* 0x000ee20008000800 */
[----:B------:R-:W4:Y:S01]  /*2800*/  LDCU UR17, c[0x0][0xb20] ;  /* 0x00016400ff1177ac */ /* 0x000f220008000800 */
[----:B--2---:R-:W-:Y:S02]  /*2810*/  UIMAD.WIDE.U32 UR10, UR37, UR12, URZ ;  /* 0x0000000c250a72a5 */ /* 0x004fe4000f8e00ff */
[----:B------:R-:W-:Y:S02]  /*2820*/  UIMAD.WIDE.U32 UR8, UR27, UR15, URZ ;  /* 0x0000000f1b0872a5 */ /* 0x000fe4000f8e00ff */
[----:B---3--:R-:W-:Y:S02]  /*2830*/  UISETP.NE.AND UP2, UPT, UR16, 0x1, UPT ;  /* 0x000000011000788c */ /* 0x008fe4000bf45270 */
[----:B------:R-:W-:Y:S01]  /*2840*/  UISETP.NE.AND UP0, UPT, UR14, 0x1, UPT ;  /* 0x000000010e00788c */ /* 0x000fe2000bf05270 */
[----:B------:R-:W-:-:S02]  /*2850*/  UMOV UR7, UR11 ;  /* 0x0000000b00077c82 */ /* 0x000fc40008000000 */
[----:B------:R-:W-:Y:S01]  /*2860*/  UMOV UR4, UR9 ;  /* 0x0000000900047c82 */ /* 0x000fe20008000000 */
[----:B------:R-:W-:Y:S02]  /*2870*/  USHF.R.U32.HI UR7, URZ, UR13, UR7 ;  /* 0x0000000dff077299 */ /* 0x000fe40008011607 */
[----:B----4-:R-:W-:Y:S02]  /*2880*/  USHF.R.U32.HI UR4, URZ, UR17, UR4 ;  /* 0x00000011ff047299 */ /* 0x010fe40008011604 */
[----:B------:R-:W-:Y:S02]  /*2890*/  USEL UR7, UR37, UR7, !UP2 ;  /* 0x0000000725077287 */ /* 0x000fe4000d000000 */
[----:B------:R-:W-:-:S04]  /*28a0*/  USEL UR4, UR27, UR4, !UP0 ;  /* 0x000000041b047287 */ /* 0x000fc8000c000000 */
[----:B------:R-:W-:Y:S02]  /*28b0*/  UIADD3 UR8, UPT, UPT, UR7, -UR4, URZ ;  /* 0x8000000407087290 */ /* 0x000fe4000fffe0ff */
[----:B------:R-:W-:Y:S02]  /*28c0*/  UIADD3 UR4, UPT, UPT, -UR7, UR4, URZ ;  /* 0x0000000407047290 */ /* 0x000fe4000fffe1ff */
[----:B------:R-:W-:Y:S02]  /*28d0*/  UIMAD UR27, UR8, UR14, UR27 ;  /* 0x0000000e081b72a4 */ /* 0x000fe4000f8e021b */
[----:B------:R-:W-:-:S12]  /*28e0*/  UIMAD UR37, UR4, UR16, UR37 ;  /* 0x00000010042572a4 */ /* 0x000fd8000f8e0225 */
.L_x_42:
[----:B------:R-:W-:Y:S01]  /*28f0*/  VIADD R11, R11, 0x1 ;  /* 0x000000010b0b7836 */ /* 0x000fe20000000000 */
[----:B------:R-:W-:Y:S01]  /*2900*/  R2UR UR4, R82 ;  /* 0x00000000520472ca */ /* 0x000fe200000e0000 */
[----:B------:R-:W-:Y:S01]  /*2910*/  UIADD3 UR20, UPT, UPT, UR27, UR63, URZ ;  /* 0x0000003f1b147290 */ /* 0x000fe2000fffe0ff */
[----:B------:R-:W-:Y:S02]  /*2920*/  PLOP3.LUT P1, PT, PT, PT, PT, 0x80, 0x8 ;  /* 0x000000000008781c */ /* 0x000fe40003f2f070 */
[----:B------:R-:W-:-:S04]  /*2930*/  ISETP.NE.AND P0, PT, R11, 0x2, PT ;  /* 0x000000020b00780c */ /* 0x000fc80003f05270 */
[----:B------:R-:W-:Y:S02]  /*2940*/  SEL R3, RZ, 0x1, P0 ;  /* 0x00000001ff037807 */ /* 0x000fe40000000000 */
[----:B------:R-:W-:Y:S02]  /*2950*/  SEL R11, R11, RZ, P0 ;  /* 0x000000ff0b0b7207 */ /* 0x000fe40000000000 */
[----:B------:R-:W-:Y:S01]  /*2960*/  LOP3.LUT R10, R10, R3, RZ, 0x3c, !PT ;  /* 0x000000030a0a7212 */ /* 0x000fe200078e3cff */
[----:B------:R-:W-:Y:S01]  /*2970*/  UIADD3 UR16, UPT, UPT, UR37, UR4, URZ ;  /* 0x0000000425107290 */ /* 0x000fe2000fffe0ff */
[----:B------:R-:W-:Y:S11]  /*2980*/  BRA.U UP1, `(.L_x_43) ;  /* 0xfffffff101407547 */ /* 0x000ff6000b83ffff */
[----:B------:R-:W-:Y:S01]  /*2990*/  UIADD3 UR7, UPT, UPT, UR6, 0x60, URZ ;  /* 0x0000006006077890 */ /* 0x000fe2000fffe0ff */
[----:B------:R-:W-:-:S03]  /*29a0*/  SHF.L.U32 R3, R12, 0x1f, RZ ;  /* 0x0000001f0c037819 */ /* 0x000fc600000006ff */
[----:B------:R-:W-:-:S09]  /*29b0*/  ULEA UR4, UR5, UR7, 0x3 ;  /* 0x0000000705047291 */ /* 0x000fd2000f8e18ff */
[----:B------:R-:W2:Y:S02]  /*29c0*/  SYNCS.PHASECHK.TRANS64.TRYWAIT P0, [UR4], R3 ;  /* 0x00000003ff0075a7 */ /* 0x000ea40008001104 */
[----:B--2---:R-:W-:Y:S05]  /*29d0*/  @!P0 BRA `(.L_x_44) ;  /* 0x0000007000608947 */ /* 0x004fea0003800000 */
.L_x_152:
[----:B------:R-:W-:-:S04]  /*29e0*/  UIADD3 UR4, UPT, UPT, UR5, 0x1, URZ ;  /* 0x0000000105047890 */ /* 0x000fc8000fffe0ff */
[----:B------:R-:W-:-:S04]  /*29f0*/  UISETP.NE.AND UP0, UPT, UR4, 0xc, UPT ;  /* 0x0000000c0400788c */ /* 0x000fc8000bf05270 */
[----:B------:R-:W-:Y:S02]  /*2a00*/  USEL UR6, URZ, 0x1, UP0 ;  /* 0x00000001ff067887 */ /* 0x000fe40008000000 */
[----:B------:R-:W-:-:S04]  /*2a10*/  USEL UR4, UR4, URZ, UP0 ;  /* 0x000000ff04047287 */ /* 0x000fc80008000000 */
[----:B------:R-:W-:Y:S01]  /*2a20*/  ULEA UR5, UR4, UR7, 0x3 ;  /* 0x0000000704057291 */ /* 0x000fe2000f8e18ff */
[----:B------:R-:W-:-:S04]  /*2a30*/  LOP3.LUT R2, R12, UR6, RZ, 0x3c, !PT ;  /* 0x000000060c027c12 */ /* 0x000fc8000f8e3cff */
[----:B-1----:R-:W-:-:S04]  /*2a40*/  SHF.L.U32 R3, R2, 0x1f, RZ ;  /* 0x0000001f02037819 */ /* 0x002fc800000006ff */
[----:B------:R-:W1:Y:S02]  /*2a50*/  SYNCS.PHASECHK.TRANS64.TRYWAIT P0, [UR5], R3 ;  /* 0x00000003ff0075a7 */ /* 0x000e640008001105 */
[----:B-1----:R-:W-:Y:S05]  /*2a60*/  @!P0 BRA `(.L_x_45) ;  /* 0x0000007000548947 */ /* 0x002fea0003800000 */
.L_x_154:
        /* <DEDUP_REMOVED lines=9> */
.L_x_156:
        /* <DEDUP_REMOVED lines=9> */
.L_x_158:
        /* <DEDUP_REMOVED lines=9> */
.L_x_160:
        /* <DEDUP_REMOVED lines=9> */
.L_x_162:
        /* <DEDUP_REMOVED lines=9> */
.L_x_164:
        /* <DEDUP_REMOVED lines=9> */
.L_x_166:
        /* <DEDUP_REMOVED lines=9> */
.L_x_168:
        /* <DEDUP_REMOVED lines=9> */
.L_x_170:
        /* <DEDUP_REMOVED lines=9> */
.L_x_172:
[----:B------:R-:W-:-:S04]  /*2f80*/  UIADD3 UR4, UPT, UPT, UR4, 0x1, URZ ;  /* 0x0000000104047890 */ /* 0x000fc8000fffe0ff */
[----:B------:R-:W-:-:S04]  /*2f90*/  UISETP.NE.AND UP0, UPT, UR4, 0xc, UPT ;  /* 0x0000000c0400788c */ /* 0x000fc8000bf05270 */
[----:B------:R-:W-:Y:S02]  /*2fa0*/  USEL UR5, URZ, 0x1, UP0 ;  /* 0x00000001ff057887 */ /* 0x000fe40008000000 */
[----:B------:R-:W-:-:S04]  /*2fb0*/  USEL UR4, UR4, URZ, UP0 ;  /* 0x000000ff04047287 */ /* 0x000fc80008000000 */
[----:B------:R-:W-:Y:S01]  /*2fc0*/  ULEA UR4, UR4, UR7, 0x3 ;  /* 0x0000000704047291 */ /* 0x000fe2000f8e18ff */
[----:B-1----:R-:W-:-:S04]  /*2fd0*/  LOP3.LUT R3, R2, UR5, RZ, 0x3c, !PT ;  /* 0x0000000502037c12 */ /* 0x002fc8000f8e3cff */
[----:B------:R-:W-:Y:S01]  /*2fe0*/  SHF.L.U32 R3, R3, 0x1f, RZ ;  /* 0x0000001f03037819 */ /* 0x000fe200000006ff */
[----:B------:R-:W-:-:S07]  /*2ff0*/  IMAD.U32 R0, RZ, RZ, UR4 ;  /* 0x00000004ff007e24 */ /* 0x000fce000f8e00ff */
.L_x_55:
[----:B-1----:R1:W2:Y:S02]  /*3000*/  SYNCS.PHASECHK.TRANS64.TRYWAIT P0, [R0+URZ], R3 ;  /* 0x00000003000075a7 */ /* 0x0022a400080011ff */
[----:B--2---:R-:W-:Y:S05]  /*3010*/  @!P0 NANOSLEEP.SYNCS 0x989680 ;  /* 0x009896800000895d */ /* 0x004fea0003900000 */
[----:B------:R-:W2:Y:S02]  /*3020*/  @!P0 SYNCS.PHASECHK.TRANS64 P0, [R0+URZ], R3 ;  /* 0x00000003000085a7 */ /* 0x000ea400080010ff */
[----:B--2---:R-:W-:Y:S05]  /*3030*/  @P0 EXIT ;  /* 0x000000000000094d */ /* 0x004fea0003800000 */
[----:B------:R-:W-:Y:S05]  /*3040*/  BRA `(.L_x_55) ;  /* 0xfffffffc00ec7947 */ /* 0x000fea000383ffff */
.L_x_23:
[----:B------:R-:W-:-:S04]  /*3050*/  UISETP.NE.AND UP0, UPT, UR47, URZ, UPT ;  /* 0x000000ff2f00728c */ /* 0x000fc8000bf05270 */
[----:B------:R-:W-:-:S09]  /*3060*/  UISETP.NE.OR UP0, UPT, UR17, 0x1, UP0 ;  /* 0x000000011100788c */ /* 0x000fd20008705670 */
[----:B------:R-:W-:Y:S05]  /*3070*/  BRA.U UP0, `(.L_x_56) ;  /* 0x0000000500487547 */ /* 0x000fea000b800000 */
[----:B------:R-:W-:Y:S01]  /*3080*/  ISETP.GE.U32.AND P2, PT, R0, 0x8, PT ;  /* 0x000000080000780c */ /* 0x000fe20003f46070 */
[----:B------:R-:W-:Y:S01]  /*3090*/  IMAD.MOV.U32 R12, RZ, RZ, 0x1 ;  /* 0x00000001ff0c7424 */ /* 0x000fe200078e00ff */
[----:B------:R-:W-:Y:S02]  /*30a0*/  CS2R R10, SRZ ;  /* 0x00000000000a7805 */ /* 0x000fe4000001ff00 */
[----:B------:R-:W-:Y:S01]  /*30b0*/  CS2R R8, SRZ ;  /* 0x0000000000087805 */ /* 0x000fe2000001ff00 */
[----:B------:R-:W-:Y:S01]  /*30c0*/  UMOV UR6, 0x400 ;  /* 0x0000040000067882 */ /* 0x000fe20000000000 */
[----:B------:R-:W-:Y:S01]  /*30d0*/  UMOV UR5, URZ ;  /* 0x000000ff00057c82 */ /* 0x000fe20008000000 */
[----:B------:R-:W-:-:S12]  /*30e0*/  ULEA UR6, UR47, UR6, 0x18 ;  /* 0x000000062f067291 */ /* 0x000fd8000f8ec0ff */
.L_x_60:
[----:B------:R-:W-:Y:S02]  /*30f0*/  LEA R2, R8, UR6, 0x3 ;  /* 0x0000000608027c11 */ /* 0x000fe4000f8e18ff */
[----:B------:R-:W-:-:S03]  /*3100*/  SHF.L.U32 R5, R9, 0x1f, RZ ;  /* 0x0000001f09057819 */ /* 0x000fc600000006ff */
[----:B------:R-:W-:Y:S01]  /*3110*/  VIADD R4, R2, 0x180 ;  /* 0x0000018002047836 */ /* 0x000fe20000000000 */
[----:B------:R-:W1:Y:S02]  /*3120*/  SYNCS.PHASECHK.TRANS64.TRYWAIT P0, [R2+URZ+0x170], R5 ;  /* 0x00017005020075a7 */ /* 0x000e6400080011ff */
[----:B-1----:R-:W-:Y:S05]  /*3130*/  @!P0 BRA `(.L_x_57) ;  /* 0x0000006c00908947 */ /* 0x002fea0003800000 */
.L_x_173:
[----:B------:R-:W-:Y:S01]  /*3140*/  ULEA UR4, UR5, UR6, 0x3 ;  /* 0x0000000605047291 */ /* 0x000fe2000f8e18ff */
[----:B------:R-:W-:Y:S02]  /*3150*/  PRMT R4, RZ, 0x654, R4 ;  /* 0x00000654ff047816 */ /* 0x000fe40000000004 */
[----:B-1----:R-:W-:Y:S01]  /*3160*/  SHF.L.U32 R5, R12, 0x1f, RZ ;  /* 0x0000001f0c057819 */ /* 0x002fe200000006ff */
[----:B------:R-:W-:Y:S01]  /*3170*/  UIADD3 UR7, UPT, UPT, UR4, 0x110, URZ ;  /* 0x0000011004077890 */ /* 0x000fe2000fffe0ff */
[----:B------:R1:W-:Y:S05]  /*3180*/  SYNCS.ARRIVE.TRANS64.RED.A1T0 RZ, [R4+URZ], RZ ;  /* 0x000000ff04ff79a7 */ /* 0x0003ea00081004ff */
[----:B------:R-:W-:Y:S01]  /*3190*/  IMAD.U32 R7, RZ, RZ, UR7 ;  /* 0x00000007ff077e24 */ /* 0x000fe2000f8e00ff */
[----:B------:R-:W2:Y:S04]  /*31a0*/  SYNCS.PHASECHK.TRANS64.TRYWAIT P0, [UR4+0x120], R5 ;  /* 0x00012005ff0075a7 */ /* 0x000ea80008001104 */
[----:B------:R-:W-:Y:S01]  /*31b0*/  PRMT R6, R0, 0x654, R7 ;  /* 0x0000065400067816 */ /* 0x000fe20000000007 */
[----:B-1----:R-:W-:Y:S01]  /*31c0*/  @!P2 IMAD.MOV.U32 R4, RZ, RZ, 0x10 ;  /* 0x00000010ff04a424 */ /* 0x002fe200078e00ff */
[----:B--2---:R-:W-:Y:S06]  /*31d0*/  @!P0 BRA `(.L_x_58) ;  /* 0x0000006c007c8947 */ /* 0x004fec0003800000 */
.L_x_175:
[----:B------:R-:W-:Y:S01]  /*31e0*/  ULEA UR8, UR5, UR6, 0x4 ;  /* 0x0000000605087291 */ /* 0x000fe2000f8e20ff */
[----:B------:R-:W-:Y:S01]  /*31f0*/  SEL R3, R6, R3, !P2 ;  /* 0x0000000306037207 */ /* 0x000fe20005000000 */
[----:B------:R-:W-:Y:S01]  /*3200*/  UIADD3 UR9, UPT, UPT, UR4, 0x110, URZ ;  /* 0x0000011004097890 */ /* 0x000fe2000fffe0ff */
[----:B-1----:R-:W-:Y:S01]  /*3210*/  LEA R2, R11, UR6, 0x3 ;  /* 0x000000060b027c11 */ /* 0x002fe2000f8e18ff */
[----:B------:R-:W-:Y:S01]  /*3220*/  UIADD3 UR8, UPT, UPT, UR8, 0x1a0, URZ ;  /* 0x000001a008087890 */ /* 0x000fe2000fffe0ff */
[----:B------:R-:W-:Y:S01]  /*3230*/  SHF.L.U32 R5, R10, 0x1f, RZ ;  /* 0x0000001f0a057819 */ /* 0x000fe200000006ff */
[----:B------:R1:W-:Y:S01]  /*3240*/  @!P2 SYNCS.ARRIVE.TRANS64.RED RZ, [R3+URZ], R4 ;  /* 0x0000000403ffa9a7 */ /* 0x0003e200080004ff */
[----:B------:R-:W-:Y:S01]  /*3250*/  UIADD3 UR4, UPT, UPT, UR5, 0x1, URZ ;  /* 0x0000000105047890 */ /* 0x000fe2000fffe0ff */
[----:B------:R-:W-:-:S03]  /*3260*/  VIADD R8, R8, 0x1 ;  /* 0x0000000108087836 */ /* 0x000fc60000000000 */
[----:B------:R-:W-:Y:S02]  /*3270*/  UISETP.NE.AND UP0, UPT, UR4, 0x2, UPT ;  /* 0x000000020400788c */ /* 0x000fe4000bf05270 */
[----:B------:R-:W-:Y:S06]  /*3280*/  UGETNEXTWORKID.BROADCAST [UR8], [UR9] ;  /* 0x00000000080073ca */ /* 0x000fec0008000100 */
[----:B------:R-:W-:Y:S01]  /*3290*/  USEL UR7, URZ, 0x1, UP0 ;  /* 0x00000001ff077887 */ /* 0x000fe20008000000 */
[----:B------:R-:W-:Y:S01]  /*32a0*/  ISETP.NE.AND P0, PT, R8, 0x2, PT ;  /* 0x000000020800780c */ /* 0x000fe20003f05270 */
[----:B------:R-:W-:Y:S01]  /*32b0*/  USEL UR5, UR4, URZ, UP0 ;  /* 0x000000ff04057287 */ /* 0x000fe20008000000 */
[----:B------:R-:W2:Y:S03]  /*32c0*/  SYNCS.PHASECHK.TRANS64.TRYWAIT P1, [R2+URZ+0x110], R5 ;  /* 0x00011005020075a7 */ /* 0x000ea600080211ff */
[----:B------:R-:W-:Y:S01]  /*32d0*/  LOP3.LUT R12, R12, UR7, RZ, 0x3c, !PT ;  /* 0x000000070c0c7c12 */ /* 0x000fe2000f8e3cff */
[----:B-12---:R-:W-:Y:S07]  /*32e0*/  @!P1 BRA `(.L_x_59) ;  /* 0x0000006c00509947 */ /* 0x006fee0003800000 */
.L_x_176:
[C---:B------:R-:W-:Y:S01]  /*32f0*/  LEA R4, R11.reuse, UR6, 0x4 ;  /* 0x000000060b047c11 */ /* 0x040fe2000f8e20ff */
[----:B-1----:R-:W-:Y:S01]  /*3300*/  VIADD R2, R2, 0x120 ;  /* 0x0000012002027836 */ /* 0x002fe20000000000 */
[----:B------:R-:W-:Y:S01]  /*3310*/  SEL R8, R8, RZ, P0 ;  /* 0x000000ff08087207 */ /* 0x000fe20000000000 */
[----:B------:R-:W-:-:S03]  /*3320*/  VIADD R11, R11, 0x1 ;  /* 0x000000010b0b7836 */ /* 0x000fc60000000000 */
[----:B------:R-:W1:Y:S01]  /*3330*/  LDS.128 R4, [R4+0x1a0] ;  /* 0x0001a00004047984 */ /* 0x000e620000000c00 */
[----:B------:R-:W-:Y:S02]  /*3340*/  PRMT R2, RZ, 0x654, R2 ;  /* 0x00000654ff027816 */ /* 0x000fe40000000002 */
[C---:B------:R-:W-:Y:S01]  /*3350*/  ISETP.NE.AND P1, PT, R11.reuse, 0x2, PT ;  /* 0x000000020b00780c */ /* 0x040fe20003f25270 */
[----:B------:R-:W-:Y:S01]  /*3360*/  @!PT LDS RZ, [RZ] ;  /* 0x00000000fffff984 */ /* 0x000fe20000000800 */
[----:B------:R-:W-:Y:S01]  /*3370*/  @!PT LDS RZ, [RZ] ;  /* 0x00000000fffff984 */ /* 0x000fe20000000800 */
[----:B------:R-:W-:Y:S01]  /*3380*/  @!PT LDS RZ, [RZ] ;  /* 0x00000000fffff984 */ /* 0x000fe20000000800 */
[----:B------:R-:W-:Y:S01]  /*3390*/  @!PT LDS RZ, [RZ] ;  /* 0x00000000fffff984 */ /* 0x000fe20000000800 */
[----:B------:R2:W-:Y:S06]  /*33a0*/  MEMBAR.ALL.CTA ;  /* 0x0000000000007992 */ /* 0x0005ec0000008000 */
[----:B--2---:R-:W2:Y:S01]  /*33b0*/  FENCE.VIEW.ASYNC.S ;  /* 0x00000000000073c6 */ /* 0x004ea20000000000 */
[----:B------:R-:W-:Y:S01]  /*33c0*/  SEL R11, R11, RZ, P1 ;  /* 0x000000ff0b0b7207 */ /* 0x000fe20000800000 */
[----:B--2---:R2:W-:Y:S01]  /*33d0*/  SYNCS.ARRIVE.TRANS64.RED.A1T0 RZ, [R2+URZ], RZ ;  /* 0x000000ff02ff79a7 */ /* 0x0045e200081004ff */
[----:B-1----:R-:W-:-:S02]  /*33e0*/  LOP3.LUT P3, RZ, R6, 0x1, RZ, 0xc0, !PT ;  /* 0x0000000106ff7812 */ /* 0x002fc4000786c0ff */
[----:B------:R-:W-:-:S04]  /*33f0*/  SEL R5, RZ, 0x1, P1 ;  /* 0x00000001ff057807 */ /* 0x000fc80000800000 */
[----:B------:R-:W-:Y:S02]  /*3400*/  LOP3.LUT R10, R10, R5, RZ, 0x3c, !PT ;  /* 0x000000050a0a7212 */ /* 0x000fe400078e3cff */
[----:B--2---:R-:W-:-:S04]  /*3410*/  SEL R2, RZ, 0x1, P0 ;  /* 0x00000001ff027807 */ /* 0x004fc80000000000 */
[----:B------:R-:W-:Y:S01]  /*3420*/  LOP3.LUT R9, R9, R2, RZ, 0x3c, !PT ;  /* 0x0000000209097212 */ /* 0x000fe200078e3cff */
[----:B------:R-:W-:Y:S06]  /*3430*/  @P3 BRA `(.L_x_60) ;  /* 0xfffffffc002c3947 */ /* 0x000fec000383ffff */
[----:B------:R-:W-:Y:S01]  /*3440*/  ULEA UR4, UR5, UR6, 0x3 ;  /* 0x0000000605047291 */ /* 0x000fe2000f8e18ff */
[----:B------:R-:W-:-:S08]  /*3450*/  SHF.L.U32 R3, R12, 0x1f, RZ ;  /* 0x0000001f0c037819 */ /* 0x000fd000000006ff */
[----:B------:R-:W1:Y:S02]  /*3460*/  SYNCS.PHASECHK.TRANS64 P0, [UR4+0x120], R3 ;  /* 0x00012003ff0075a7 */ /* 0x000e640008001004 */
[----:B-1----:R-:W-:Y:S05]  /*3470*/  @P0 BRA `(.L_x_61) ;  /* 0x0000000000080947 */ /* 0x002fea0003800000 */
[----:B------:R-:W1:Y:S02]  /*3480*/  SYNCS.PHASECHK.TRANS64.TRYWAIT P0, [UR4+0x120], R3 ;  /* 0x00012003ff0075a7 */ /* 0x000e640008001104 */
[----:B-1----:R-:W-:Y:S05]  /*3490*/  @!P0 BRA `(.L_x_62) ;  /* 0x0000006800f88947 */ /* 0x002fea0003800000 */
.L_x_61:
[----:B------:R-:W-:-:S04]  /*34a0*/  UIADD3 UR7, UPT, UPT, UR5, 0x1, URZ ;  /* 0x0000000105077890 */ /* 0x000fc8000fffe0ff */
[----:B------:R-:W-:-:S04]  /*34b0*/  UISETP.NE.AND UP0, UPT, UR7, 0x2, UPT ;  /* 0x000000020700788c */ /* 0x000fc8000bf05270 */
[----:B------:R-:W-:Y:S02]  /*34c0*/  USEL UR8, URZ, 0x1, UP0 ;  /* 0x00000001ff087887 */ /* 0x000fe40008000000 */
[----:B------:R-:W-:-:S04]  /*34d0*/  USEL UR7, UR7, URZ, UP0 ;  /* 0x000000ff07077287 */ /* 0x000fc80008000000 */
[----:B------:R-:W-:Y:S01]  /*34e0*/  ULEA UR7, UR7, UR6, 0x3 ;  /* 0x0000000607077291 */ /* 0x000fe2000f8e18ff */
[----:B-1----:R-:W-:-:S04]  /*34f0*/  LOP3.LUT R3, R12, UR8, RZ, 0x3c, !PT ;  /* 0x000000080c037c12 */ /* 0x002fc8000f8e3cff */
[----:B------:R-:W-:-:S04]  /*3500*/  SHF.L.U32 R0, R3, 0x1f, RZ ;  /* 0x0000001f03007819 */ /* 0x000fc800000006ff */
[----:B------:R-:W1:Y:S02]  /*3510*/  SYNCS.PHASECHK.TRANS64 P0, [UR7+0x120], R0 ;  /* 0x00012000ff0075a7 */ /* 0x000e640008001007 */
[----:B-1----:R-:W-:Y:S05]  /*3520*/  @P0 EXIT ;  /* 0x000000000000094d */ /* 0x002fea0003800000 */
[----:B------:R-:W-:Y:S02]  /*3530*/  SHF.L.U32 R3, R3, 0x1f, RZ ;  /* 0x0000001f03037819 */ /* 0x000fe400000006ff */
[----:B------:R-:W-:-:S07]  /*3540*/  MOV R0, UR7 ;  /* 0x0000000700007c02 */ /* 0x000fce0008000f00 */
.L_x_63:
[----:B-1----:R1:W2:Y:S02]  /*3550*/  SYNCS.PHASECHK.TRANS64.TRYWAIT P0, [R0+URZ+0x120], R3 ;  /* 0x00012003000075a7 */ /* 0x0022a400080011ff */
[----:B--2---:R-:W-:Y:S05]  /*3560*/  @!P0 NANOSLEEP.SYNCS 0x989680 ;  /* 0x009896800000895d */ /* 0x004fea0003900000 */
[----:B------:R-:W2:Y:S02]  /*3570*/  @!P0 SYNCS.PHASECHK.TRANS64 P0, [R0+URZ+0x120], R3 ;  /* 0x00012003000085a7 */ /* 0x000ea400080010ff */
[----:B--2---:R-:W-:Y:S05]  /*3580*/  @P0 EXIT ;  /* 0x000000000000094d */ /* 0x004fea0003800000 */
[----:B------:R-:W-:Y:S05]  /*3590*/  BRA `(.L_x_63) ;  /* 0xfffffffc00ec7947 */ /* 0x000fea000383ffff */
.L_x_56:
[----:B------:R-:W-:Y:S05]  /*35a0*/  BRA.U UP4, `(.L_x_64) ;  /* 0x0000000d04847547 */ /* 0x000fea000b800000 */
[----:B------:R-:W-:Y:S01]  /*35b0*/  UMOV UR4, 0x40 ;  /* 0x0000004000047882 */ /* 0x000fe20000000000 */
[----:B------:R-:W-:Y:S01]  /*35c0*/  NOP ;  /* 0x0000000000007918 */ /* 0x000fe20000000000 */
[----:B------:R-:W-:Y:S01]  /*35d0*/  ULEA UR5, UR47, UR4, 0x18 ;  /* 0x000000042f057291 */ /* 0x000fe2000f8ec0ff */
[----:B------:R-:W-:Y:S02]  /*35e0*/  UMOV UR6, 0x400 ;  /* 0x0000040000067882 */ /* 0x000fe40000000000 */
[----:B------:R-:W-:-:S06]  /*35f0*/  ULEA UR6, UR47, UR6, 0x18 ;  /* 0x000000062f067291 */ /* 0x000fcc000f8ec0ff */
[----:B------:R-:W1:Y:S02]  /*3600*/  LDS.U8 R0, [UR5+0x1c] ;  /* 0x00001c05ff007984 */ /* 0x000e640008000000 */
[----:B-1----:R-:W-:-:S13]  /*3610*/  ISETP.NE.AND P0, PT, R0, RZ, PT ;  /* 0x000000ff0000720c */ /* 0x002fda0003f05270 */
[----:B------:R-:W-:Y:S05]  /*3620*/  @P0 BRA `(.L_x_65) ;  /* 0x0000000000580947 */ /* 0x000fea0003800000 */
[----:B------:R-:W-:-:S13]  /*3630*/  ELECT P0, URZ, PT ;  /* 0x0000000000ff782f */ /* 0x000fda0003800000 */
[----:B------:R-:W-:Y:S05]  /*3640*/  @!P0 BRA `(.L_x_66) ;  /* 0x0000000000608947 */ /* 0x000fea0003800000 */
[----:B------:R-:W-:Y:S01]  /*3650*/  UMOV UR4, 0x10 ;  /* 0x0000001000047882 */ /* 0x000fe20000000000 */
[----:B------:R-:W-:Y:S01]  /*3660*/  HFMA2 R0, -RZ, RZ, 0, 5.9604644775390625e-08 ;  /* 0x00000001ff007431 */ /* 0x000fe200000001ff */
[----:B------:R-:W-:-:S03]  /*3670*/  MOV R3, 0xffff ;  /* 0x0000ffff00037802 */ /* 0x000fc60000000f00 */
[----:B------:R-:W-:Y:S04]  /*3680*/  DEPBAR.LE SB1, 0x36 ;  /* 0x00009d800000791a */ /* 0x000fe80000000000 */
[----:B------:R-:W1:Y:S02]  /*3690*/  UTCATOMSWS.FIND_AND_SET.ALIGN UP0, UR4, UR4 ;  /* 0x00000004000475e3 */ /* 0x000e640008000800 */
[----:B-1----:R-:W-:Y:S01]  /*36a0*/  MOV R4, UR4 ;  /* 0x0000000400047c02 */ /* 0x002fe20008000f00 */
[----:B------:R-:W-:Y:S06]  /*36b0*/  BRA.U UP0, `(.L_x_67) ;  /* 0x0000000100187547 */ /* 0x000fec000b800000 */
.L_x_68:
[----:B------:R-:W-:Y:S05]  /*36c0*/  NANOSLEEP 0x64 ;  /* 0x000000640000795d */ /* 0x000fea0003800000 */
[----:B------:R-:W-:-:S05]  /*36d0*/  UMOV UR4, 0x10 ;  /* 0x0000001000047882 */ /* 0x000fca0000000000 */
[----:B------:R-:W-:Y:S04]  /*36e0*/  DEPBAR.LE SB1, 0x36 ;  /* 0x00009d800000791a */ /* 0x000fe80000000000 */
[----:B------:R-:W1:Y:S02]  /*36f0*/  UTCATOMSWS.FIND_AND_SET.ALIGN UP0, UR4, UR4 ;  /* 0x00000004000475e3 */ /* 0x000e640008000800 */
[----:B-1----:R-:W-:Y:S01]  /*3700*/  MOV R4, UR4 ;  /* 0x0000000400047c02 */ /* 0x002fe20008000f00 */
[----:B------:R-:W-:Y:S05]  /*3710*/  BRA.U !UP0, `(.L_x_68) ;  /* 0xfffffffd08e87547 */ /* 0x000fea000b83ffff */
.L_x_67:
[-C--:B------:R-:W-:Y:S02]  /*3720*/  SHF.L.U32 R3, R3, R4.reuse, RZ ;  /* 0x0000000403037219 */ /* 0x080fe400000006ff */
[----:B------:R-:W-:Y:S01]  /*3730*/  SHF.L.U32 R0, R0, R4, RZ ;  /* 0x0000000400007219 */ /* 0x000fe200000006ff */
[----:B------:R-:W-:Y:S02]  /*3740*/  IMAD.SHL.U32 R4, R4, 0x20, RZ ;  /* 0x0000002004047824 */ /* 0x000fe400078e00ff */
[----:B------:R1:W-:Y:S04]  /*3750*/  ATOMS.OR RZ, [UR5+0x14], R3 ;  /* 0x00001403ffff798c */ /* 0x0003e8000b000005 */
[----:B------:R1:W-:Y:S04]  /*3760*/  ATOMS.OR RZ, [UR5+0x18], R0 ;  /* 0x00001800ffff798c */ /* 0x0003e8000b000005 */
[----:B------:R1:W-:Y:S01]  /*3770*/  STS [UR6+0x1c0], R4 ;  /* 0x0001c004ff007988 */ /* 0x0003e20008000806 */
[----:B------:R-:W-:Y:S05]  /*3780*/  BRA `(.L_x_66) ;  /* 0x0000000000107947 */ /* 0x000fea0003800000 */
.L_x_65:
[----:B------:R-:W-:Y:S02]  /*3790*/  MOV R0, 0xffffffff ;  /* 0xffffffff00007802 */ /* 0x000fe40000000f00 */
[----:B------:R-:W-:-:S03]  /*37a0*/  MOV R4, 0x37d0 ;  /* 0x000037d000047802 */ /* 0x000fc60000000f00 */
[----:B------:R1:W-:Y:S04]  /*37b0*/  STS [UR6+0x1c0], R0 ;  /* 0x0001c000ff007988 */ /* 0x0003e80008000806 */
[----:B-1---5:R-:W-:Y:S05]  /*37c0*/  CALL.REL.NOINC `($__internal_1_$__cuda_sm10x_tcgen05_guardrail_trap_phase_invalid_during_alloc) ;  /* 0x0000007000447944 */ /* 0x022fea0003c00000 */
.L_x_66:
[----:B------:R-:W-:Y:S05]  /*37d0*/  WARPSYNC.ALL ;  /* 0x0000000000007948 */ /* 0x000fea0003800000 */
[----:B------:R-:W2:Y:S01]  /*37e0*/  S2UR UR4, SR_CgaCtaId ;  /* 0x00000000000479c3 */ /* 0x000ea20000008800 */
[----:B------:R-:W-:Y:S01]  /*37f0*/  UMOV UR17, 0x400 ;  /* 0x0000040000117882 */ /* 0x000fe20000000000 */
[----:B------:R-:W-:-:S06]  /*3800*/  NOP ;  /* 0x0000000000007918 */ /* 0x000fcc0000000000 */
[----:B------:R-:W-:Y:S06]  /*3810*/  BAR.ARV 0x6, 0xa0 ;  /* 0x0182800000007b1d */ /* 0x000fec0000002000 */
[----:B------:R-:W3:Y:S01]  /*3820*/  LDCU UR5, c[0x0][0x38c] ;  /* 0x00007180ff0577ac */ /* 0x000ee20008000800 */
[----:B------:R-:W-:Y:S01]  /*3830*/  LOP3.LUT R2, R2, 0xffff, RZ, 0xc0, !PT ;  /* 0x0000ffff02027812 */ /* 0x000fe200078ec0ff */
[----:B------:R-:W-:Y:S01]  /*3840*/  IMAD.MOV.U32 R11, RZ, RZ, 0x1 ;  /* 0x00000001ff0b7424 */ /* 0x000fe200078e00ff */
[----:B------:R-:W-:Y:S01]  /*3850*/  CS2R R8, SRZ ;  /* 0x0000000000087805 */ /* 0x000fe2000001ff00 */
[----:B------:R-:W4:Y:S01]  /*3860*/  LDCU UR8, c[0x0][0x38c] ;  /* 0x00007180ff0877ac */ /* 0x000f220008000800 */
[----:B------:R-:W-:Y:S01]  /*3870*/  R2UR UR19, R2 ;  /* 0x00000000021372ca */ /* 0x000fe200000e0000 */
[----:B------:R-:W-:Y:S01]  /*3880*/  IMAD.MOV.U32 R10, RZ, RZ, RZ ;  /* 0x000000ffff0a7224 */ /* 0x000fe200078e00ff */
[----:B------:R-:W-:Y:S01]  /*3890*/  UMOV UR23, URZ ;  /* 0x000000ff00177c82 */ /* 0x000fe20008000000 */
[----:B------:R-:W-:Y:S01]  /*38a0*/  UMOV UR14, URZ ;  /* 0x000000ff000e7c82 */ /* 0x000fe20008000000 */
[----:B--2---:R-:W-:Y:S01]  /*38b0*/  ULEA UR17, UR4, UR17, 0x18 ;  /* 0x0000001104117291 */ /* 0x004fe2000f8ec0ff */
[----:B------:R-:W-:Y:S01]  /*38c0*/  UMOV UR26, 0x0 ;  /* 0x00000000001a7882 */ /* 0x000fe20000000000 */
[----:B------:R-:W-:-:S02]  /*38d0*/  UMOV UR27, 0x8200490 ;  /* 0x08200490001b7882 */ /* 0x000fc40000000000 */
[----:B------:R-:W-:Y:S02]  /*38e0*/  UIADD3 UR6, UPT, UPT, UR17, 0x8400, URZ ;  /* 0x0000840011067890 */ /* 0x000fe4000fffe0ff */
[----:B------:R-:W-:Y:S02]  /*38f0*/  UIADD3 UR7, UPT, UPT, UR17, 0x20400, URZ ;  /* 0x0002040011077890 */ /* 0x000fe4000fffe0ff */
[----:B---3--:R-:W-:Y:S01]  /*3900*/  UIADD3 UR5, UPT, UPT, UR5, 0x1f, URZ ;  /* 0x0000001f05057890 */ /* 0x008fe2000fffe0ff */
[----:B-1----:R-:W1:Y:S01]  /*3910*/  LDS R0, [UR17+0x1c0] ;  /* 0x0001c011ff007984 */ /* 0x002e620008000800 */
[----:B------:R-:W-:Y:S02]  /*3920*/  USHF.R.U32.HI UR6, URZ, 0x4, UR6 ;  /* 0x00000004ff067899 */ /* 0x000fe40008011606 */
[----:B------:R-:W-:Y:S02]  /*3930*/  USHF.R.S32.HI UR4, URZ, 0x1f, UR5 ;  /* 0x0000001fff047899 */ /* 0x000fe40008011405 */
[----:B------:R-:W-:-:S02]  /*3940*/  ULOP3.LUT UR6, UR6, 0x3fff, URZ, 0xc0, !UPT ;  /* 0x00003fff06067892 */ /* 0x000fc4000f8ec0ff */
[----:B------:R-:W-:Y:S02]  /*3950*/  ULEA.HI UR4, UR4, UR5, URZ, 0x5 ;  /* 0x0000000504047291 */ /* 0x000fe4000f8f28ff */
[----:B------:R-:W-:Y:S02]  /*3960*/  USHF.R.U32.HI UR5, URZ, 0x4, UR7 ;  /* 0x00000004ff057899 */ /* 0x000fe40008011607 */
[----:B------:R-:W-:Y:S02]  /*3970*/  USHF.R.S32.HI UR28, URZ, 0x5, UR4 ;  /* 0x00000005ff1c7899 */ /* 0x000fe40008011404 */
[----:B------:R-:W-:Y:S02]  /*3980*/  ULOP3.LUT UR5, UR5, 0x3fff, URZ, 0xc0, !UPT ;  /* 0x00003fff05057892 */ /* 0x000fe4000f8ec0ff */
[----:B------:R-:W-:Y:S02]  /*3990*/  UISETP.LT.AND UP0, UPT, UR28, 0x1, UPT ;  /* 0x000000011c00788c */ /* 0x000fe4000bf01270 */
[----:B------:R-:W-:-:S02]  /*39a0*/  ULOP3.LUT UR20, UR6, 0x10000, URZ, 0xfc, !UPT ;  /* 0x0001000006147892 */ /* 0x000fc4000f8efcff */
[----:B------:R-:W-:Y:S02]  /*39b0*/  USEL UR29, UR28, 0x1, !UP0 ;  /* 0x000000011c1d7887 */ /* 0x000fe4000c000000 */
[----:B------:R-:W-:Y:S02]  /*39c0*/  ULOP3.LUT UR21, UR5, 0x10000, URZ, 0xfc, !UPT ;  /* 0x0001000005157892 */ /* 0x000fe4000f8efcff */
[----:B------:R-:W-:Y:S02]  /*39d0*/  UIADD3 UR29, UPT, UPT, -UR29, URZ, URZ ;  /* 0x000000ff1d1d7290 */ /* 0x000fe4000fffe1ff */
[----:B----4-:R-:W-:Y:S01]  /*39e0*/  UISETP.GE.AND UP4, UPT, UR8, 0x1, UPT ;  /* 0x000000010800788c */ /* 0x010fe2000bf86270 */
[----:B------:R-:W-:Y:S01]  /*39f0*/  UMOV UR24, 0x0 ;  /* 0x0000000000187882 */ /* 0x000fe20000000000 */
[----:B------:R-:W-:Y:S01]  /*3a00*/  UMOV UR25, 0x8200490 ;  /* 0x0820049000197882 */ /* 0x000fe20000000000 */
[----:B-1----:R-:W-:-:S15]  /*3a10*/  R2UR UR30, R0 ;  /* 0x00000000001e72ca */ /* 0x002fde00000e0000 */
.L_x_75:
[----:B------:R-:W-:Y:S02]  /*3a20*/  LEA R0, R10, UR17, 0x3 ;  /* 0x000000110a007c11 */ /* 0x000fe4000f8e18ff */
[----:B------:R-:W-:Y:S02]  /*3a30*/  SHF.L.U32 R5, R9, 0x1f, RZ ;  /* 0x0000001f09057819 */ /* 0x000fe400000006ff */
[----:B------:R-:W-:Y:S01]  /*3a40*/  PLOP3.LUT P0, PT, PT, PT, UP4, 0x80, 0x8 ;  /* 0x000000000008781c */ /* 0x000fe20003f0f048 */
[----:B------:R-:W-:Y:S01]  /*3a50*/  VIADD R3, R0, 0x120 ;  /* 0x0000012000037836 */ /* 0x000fe20000000000 */
[----:B-1----:R-:W1:Y:S02]  /*3a60*/  SYNCS.PHASECHK.TRANS64.TRYWAIT P1, [R0+URZ+0x110], R5 ;  /* 0x00011005000075a7 */ /* 0x002e6400080211ff */
[----:B-1-3--:R-:W-:Y:S09]  /*3a70*/  @!P1 BRA `(.L_x_69) ;  /* 0x0000006400989947 */ /* 0x00aff20003800000 */
.L_x_178:
[----:B------:R-:W-:Y:S01]  /*3a80*/  LEA R4, R10, UR17, 0x4 ;  /* 0x000000110a047c11 */ /* 0x000fe2000f8e20ff */
[----:B------:R-:W-:Y:S01]  /*3a90*/  @UP4 ULEA UR4, UR14, UR17, 0x3 ;  /* 0x000000110e044291 */ /* 0x000fe2000f8e18ff */
[----:B------:R-:W-:Y:S01]  /*3aa0*/  PLOP3.LUT P2, PT, PT, PT, PT, 0x80, 0x8 ;  /* 0x000000000008781c */ /* 0x000fe20003f4f070 */
[----:B------:R-:W-:Y:S01]  /*3ab0*/  ULEA UR22, UR23, UR17, 0x3 ;  /* 0x0000001117167291 */ /* 0x000fe2000f8e18ff */
[----:B------:R-:W-:Y:S01]  /*3ac0*/  PRMT R3, RZ, 0x654, R3 ;  /* 0x00000654ff037816 */ /* 0x000fe20000000003 */
[----:B------:R-:W-:Y:S01]  /*3ad0*/  ULEA UR18, UR23, UR30, 0x7 ;  /* 0x0000001e17127291 */ /* 0x000fe2000f8e38ff */
[----:B-1----:R-:W1:Y:S01]  /*3ae0*/  LDS.128 R4, [R4+0x1a0] ;  /* 0x0001a00004047984 */ /* 0x002e620000000c00 */
[----:B------:R-:W-:Y:S02]  /*3af0*/  @P0 SHF.L.U32 R2, R8, 0x1f, RZ ;  /* 0x0000001f08020819 */ /* 0x000fe400000006ff */
[----:B------:R-:W-:Y:S01]  /*3b00*/  SHF.L.U32 R0, R11, 0x1f, RZ ;  /* 0x0000001f0b007819 */ /* 0x000fe200000006ff */
[----:B------:R-:W-:Y:S01]  /*3b10*/  @!PT LDS RZ, [RZ] ;  /* 0x00000000fffff984 */ /* 0x000fe20000000800 */
[----:B------:R-:W-:Y:S01]  /*3b20*/  @!PT LDS RZ, [RZ] ;  /* 0x00000000fffff984 */ /* 0x000fe20000000800 */
[----:B------:R-:W-:Y:S01]  /*3b30*/  @!PT LDS RZ, [RZ] ;  /* 0x00000000fffff984 */ /* 0x000fe20000000800 */
[----:B------:R-:W-:Y:S01]  /*3b40*/  @!PT LDS RZ, [RZ] ;  /* 0x00000000fffff984 */ /* 0x000fe20000000800 */
[----:B------:R2:W-:Y:S06]  /*3b50*/  MEMBAR.ALL.CTA ;  /* 0x0000000000007992 */ /* 0x0005ec0000008000 */
[----:B--2---:R-:W2:Y:S02]  /*3b60*/  FENCE.VIEW.ASYNC.S ;  /* 0x00000000000073c6 */ /* 0x004ea40000000000 */
[----:B--2---:R2:W-:Y:S01]  /*3b70*/  SYNCS.ARRIVE.TRANS64.RED.A1T0 RZ, [R3+URZ], RZ ;  /* 0x000000ff03ff79a7 */ /* 0x0045e200081004ff */
[----:B------:R2:W3:Y:S01]  /*3b80*/  @P0 SYNCS.PHASECHK.TRANS64.TRYWAIT P2, [UR4], R2 ;  /* 0x00000002ff0005a7 */ /* 0x0004e20008041104 */
[----:B-1----:R-:W-:Y:S01]  /*3b90*/  LOP3.LUT P1, RZ, R6, 0x1, RZ, 0xc0, !PT ;  /* 0x0000000106ff7812 */ /* 0x002fe2000782c0ff */
[----:B------:R-:W1:Y:S02]  /*3ba0*/  SYNCS.PHASECHK.TRANS64.TRYWAIT P0, [UR22+0x150], R0 ;  /* 0x00015000ff0075a7 */ /* 0x000e640008001116 */
[----:B-123--:R-:W-:Y:S10]  /*3bb0*/  @!P0 BRA `(.L_x_70) ;  /* 0x00000064005c8947 */ /* 0x00eff40003800000 */
.L_x_180:
[----:B------:R-:W-:Y:S01]  /*3bc0*/  IADD3 R10, PT, PT, R10, 0x1, RZ ;  /* 0x000000010a0a7810 */ /* 0x000fe20007ffe0ff */
[----:B------:R-:W-:Y:S06]  /*3bd0*/  BRA.U !UP4, `(.L_x_71) ;  /* 0x000000010c987547 */ /* 0x000fec000b800000 */
[----:B------:R-:W-:Y:S01]  /*3be0*/  UPLOP3.LUT UP2, UPT, UPT, UPT, UPT, 0x40, 0x4 ;  /* 0x000000000004789c */ /* 0x000fe20003f4e870 */
[----:B------:R-:W-:Y:S01]  /*3bf0*/  UMOV UR16, UR29 ;  /* 0x0000001d00107c82 */ /* 0x000fe20008000000 */
[----:B------:R-:W-:Y:S01]  /*3c00*/  UMOV UR15, UR28 ;  /* 0x0000001c000f7c82 */ /* 0x000fe20008000000 */
[----:B------:R-:W-:-:S08]  /*3c10*/  UMOV UR6, UR14 ;  /* 0x0000000e00067c82 */ /* 0x000fd00008000000 */
.L_x_74:
[----:B------:R-:W-:Y:S02]  /*3c20*/  UIADD3 UR16, UPT, UPT, UR16, 0x1, URZ ;  /* 0x0000000110107890 */ /* 0x000fe4000fffe0ff */
[----:B--2---:R-:W-:Y:S02]  /*3c30*/  ULEA UR5, UR6, UR17, 0x3 ;  /* 0x0000001106057291 */ /* 0x004fe4000f8e18ff */
[----:B------:R-:W-:Y:S01]  /*3c40*/  UISETP.NE.AND UP3, UPT, UR16, URZ, UPT ;  /* 0x000000ff1000728c */ /* 0x000fe2000bf65270 */
[----:B---3--:R-:W-:Y:S10]  /*3c50*/  @P2 BRA `(.L_x_72) ;  /* 0x00000000000c2947 */ /* 0x008ff40003800000 */
[----:B-1----:R-:W-:Y:S04]  /*3c60*/  SHF.L.U32 R3, R8, 0x1f, RZ ;  /* 0x0000001f08037819 */ /* 0x002fe800000006ff */
[----:B------:R-:W1:Y:S02]  /*3c70*/  SYNCS.PHASECHK.TRANS64.TRYWAIT P0, [UR5], R3 ;  /* 0x00000003ff0075a7 */ /* 0x000e640008001105 */
[----:B-1----:R-:W-:Y:S05]  /*3c80*/  @!P0 BRA `(.L_x_73) ;  /* 0x0000006400408947 */ /* 0x002fea0003800000 */
.L_x_72:
[----:B------:R-:W-:Y:S01]  /*3c90*/  UISETP.NE.AND UP0, UPT, UR15, 0x1, UPT ;  /* 0x000000010f00788c */ /* 0x000fe2000bf05270 */
[----:B------:R-:W-:Y:S01]  /*3ca0*/  PLOP3.LUT P2, PT, PT, PT, PT, 0x80, 0x8 ;  /* 0x000000000008781c */ /* 0x000fe20003f4f070 */
[----:B------:R-:W-:Y:S02]  /*3cb0*/  UIADD3 UR4, UPT, UPT, UR6, 0x1, URZ ;  /* 0x0000000106047890 */ /* 0x000fe4000fffe0ff */
[----:B------:R-:W-:Y:S02]  /*3cc0*/  ULEA UR12, UR6, UR21, 0x9 ;  /* 0x00000015060c7291 */ /* 0x000fe4000f8e48ff */
[----:B------:R-:W-:Y:S01]  /*3cd0*/  UISETP.NE.AND UP1, UPT, UR4, 0xc, UPT ;  /* 0x0000000c0400788c */ /* 0x000fe2000bf25270 */
[----:B------:R-:W-:Y:S01]  /*3ce0*/  PLOP3.LUT P0, PT, PT, PT, UP0, 0x80, 0x8 ;  /* 0x000000000008781c */ /* 0x000fe20003f0f008 */
[----:B------:R-:W-:Y:S02]  /*3cf0*/  UIADD3 UR10, UPT, UPT, UR12, 0x2, URZ ;  /* 0x000000020c0a7890 */ /* 0x000fe4000fffe0ff */
[----:B------:R-:W-:Y:S02]  /*3d00*/  USEL UR7, URZ, 0x1, UP1 ;  /* 0x00000001ff077887 */ /* 0x000fe40008800000 */
[----:B------:R-:W-:Y:S02]  /*3d10*/  USEL UR14, UR4, URZ, UP1 ;  /* 0x000000ff040e7287 */ /* 0x000fe40008800000 */
[----:B------:R-:W-:Y:S02]  /*3d20*/  UIADD3 UR15, UPT, UPT, UR15, -0x1, URZ ;  /* 0xffffffff0f0f7890 */ /* 0x000fe4000fffe0ff */
[----:B------:R-:W-:Y:S01]  /*3d30*/  @UP0 ULEA UR4, UR14, UR17, 0x3 ;  /* 0x000000110e040291 */ /* 0x000fe2000f8e18ff */
[----:B------:R-:W-:Y:S01]  /*3d40*/  LOP3.LUT R8, R8, UR7, RZ, 0x3c, !PT ;  /* 0x0000000708087c12 */ /* 0x000fe2000f8e3cff */
[----:B------:R-:W-:Y:S01]  /*3d50*/  UIADD3 UR7, UPT, UPT, UR5, 0x60, URZ ;  /* 0x0000006005077890 */ /* 0x000fe2000fffe0ff */
[----:B------:R-:W-:Y:S02]  /*3d60*/  UMOV UR13, 0x80004020 ;  /* 0x80004020000d7882 */ /* 0x000fe40000000000 */
[----:B-1----:R-:W-:Y:S01]  /*3d70*/  @P0 SHF.L.U32 R0, R8, 0x1f, RZ ;  /* 0x0000001f08000819 */ /* 0x002fe200000006ff */
[----:B------:R-:W-:Y:S01]  /*3d80*/  UMOV UR5, 0x80004020 ;  /* 0x8000402000057882 */ /* 0x000fe20000000000 */
[----:B------:R-:W-:Y:S01]  /*3d90*/  UMOV UR11, 0x80004020 ;  /* 0x80004020000b7882 */ /* 0x000fe20000000000 */
[----:B------:R-:W-:Y:S01]  /*3da0*/  UMOV UR9, 0x80004020 ;  /* 0x8000402000097882 */ /* 0x000fe20000000000 */
[----:B------:R2:W3:Y:S01]  /*3db0*/  @P0 SYNCS.PHASECHK.TRANS64.TRYWAIT P2, [UR4], R0 ;  /* 0x00000000ff0005a7 */ /* 0x0004e20008041104 */
[----:B------:R-:W-:Y:S03]  /*3dc0*/  ULEA UR4, UR6, UR20, 0x9 ;  /* 0x0000001406047291 */ /* 0x000fe6000f8e48ff */
[----:B------:R-:W-:Y:S01]  /*3dd0*/  UMOV UR6, UR14 ;  /* 0x0000000e00067c82 */ /* 0x000fe20008000000 */
[----:B------:R-:W-:Y:S05]  /*3de0*/  UIADD3 UR8, UPT, UPT, UR4, 0x2, URZ ;  /* 0x0000000204087890 */ /* 0x000fea000fffe0ff */
[----:B------:R2:W-:Y:S01]  /*3df0*/  UTCHMMA gdesc[UR4], gdesc[UR12], tmem[UR18], tmem[UR26], idesc[UR27], UP2 ;  /* 0x00ff1a0c040075ea */ /* 0x0005e20009000012 */
[----:B------:R-:W-:Y:S03]  /*3e00*/  UPLOP3.LUT UP2, UPT, UPT, UPT, UPT, 0x80, 0x8 ;  /* 0x000000000008789c */ /* 0x000fe60003f4f070 */
[----:B------:R2:W-:Y:S01]  /*3e10*/  UTCHMMA gdesc[UR8], gdesc[UR10], tmem[UR18], tmem[UR24], idesc[UR25], UPT ;  /* 0x00ff180a080075ea */ /* 0x0005e2000b800012 */
[----:B------:R2:W-:Y:S01]  /*3e20*/  UTCBAR.MULTICAST [UR7], URZ, UR19 ;  /* 0x000000ff070073e9 */ /* 0x0005e20008000813 */
[----:B------:R-:W-:Y:S06]  /*3e30*/  BRA.U UP3, `(.L_x_74) ;  /* 0xfffffffd03787547 */ /* 0x000fec000b83ffff */
.L_x_71:
[----:B--2---:R-:W-:Y:S01]  /*3e40*/  UIADD3 UR4, UPT, UPT, UR23, 0x1, URZ ;  /* 0x0000000117047890 */ /* 0x004fe2000fffe0ff */
[C---:B------:R-:W-:Y:S01]  /*3e50*/  ISETP.NE.AND P0, PT, R10.reuse, 0x2, PT ;  /* 0x000000020a00780c */ /* 0x040fe20003f05270 */
[----:B------:R-:W-:Y:S02]  /*3e60*/  UIADD3 UR5, UPT, UPT, UR22, 0x130, URZ ;  /* 0x0000013016057890 */ /* 0x000fe4000fffe0ff */
[----:B------:R-:W-:Y:S01]  /*3e70*/  UISETP.NE.AND UP0, UPT, UR4, 0x4, UPT ;  /* 0x000000040400788c */ /* 0x000fe2000bf05270 */
[----:B-1----:R-:W-:Y:S02]  /*3e80*/  SEL R0, RZ, 0x1, P0 ;  /* 0x00000001ff007807 */ /* 0x002fe40000000000 */
[----:B------:R-:W-:Y:S01]  /*3e90*/  SEL R10, R10, RZ, P0 ;  /* 0x000000ff0a0a7207 */ /* 0x000fe20000000000 */
[----:B------:R-:W-:Y:S01]  /*3ea0*/  USEL UR6, URZ, 0x1, UP0 ;  /* 0x00000001ff067887 */ /* 0x000fe20008000000 */
[----:B------:R-:W-:Y:S01]  /*3eb0*/  LOP3.LUT R9, R9, R0, RZ, 0x3c, !PT ;  /* 0x0000000009097212 */ /* 0x000fe200078e3cff */
[----:B------:R-:W-:Y:S01]  /*3ec0*/  USEL UR23, UR4, URZ, UP0 ;  /* 0x000000ff04177287 */ /* 0x000fe20008000000 */
[----:B------:R1:W-:Y:S03]  /*3ed0*/  UTCBAR [UR5], URZ ;  /* 0x000000ff050073e9 */ /* 0x0003e600080000ff */
[----:B------:R-:W-:Y:S01]  /*3ee0*/  LOP3.LUT R11, R11, UR6, RZ, 0x3c, !PT ;  /* 0x000000060b0b7c12 */ /* 0x000fe2000f8e3cff */
[----:B------:R-:W-:Y:S07]  /*3ef0*/  @P1 BRA `(.L_x_75) ;  /* 0xfffffff800c81947 */ /* 0x000fee000383ffff */
[----:B------:R-:W2:Y:S01]  /*3f00*/  S2UR UR8, SR_CgaCtaId ;  /* 0x00000000000879c3 */ /* 0x000ea20000008800 */
[----:B------:R-:W-:Y:S01]  /*3f10*/  ELECT P0, URZ, PT ;  /* 0x0000000000ff782f */ /* 0x000fe20003800000 */
[----:B------:R-:W-:Y:S01]  /*3f20*/  IMAD.MOV.U32 R0, RZ, RZ, 0x1 ;  /* 0x00000001ff007424 */ /* 0x000fe200078e00ff */
[----:B------:R-:W-:Y:S01]  /*3f30*/  UIADD3 UR17, UPT, UPT, UR17, 0x150, URZ ;  /* 0x0000015011117890 */ /* 0x000fe2000fffe0ff */
[----:B------:R-:W-:Y:S01]  /*3f40*/  SHF.L.U32 R3, R11, 0x1f, RZ ;  /* 0x0000001f0b037819 */ /* 0x000fe200000006ff */
[----:B------:R-:W-:-:S03]  /*3f50*/  UMOV UR4, 0x40 ;  /* 0x0000004000047882 */ /* 0x000fc60000000000 */
[----:B------:R-:W-:Y:S01]  /*3f60*/  UVIRTCOUNT.DEALLOC.SMPOOL 0x80 ;  /* 0x000000800000784c */ /* 0x000fe20000000000 */
[----:B--2---:R-:W-:Y:S02]  /*3f70*/  ULEA UR8, UR8, UR4, 0x18 ;  /* 0x0000000408087291 */ /* 0x004fe4000f8ec0ff */
[----:B------:R-:W-:-:S07]  /*3f80*/  ULEA UR4, UR23, UR17, 0x3 ;  /* 0x0000001117047291 */ /* 0x000fce000f8e18ff */
[----:B------:R2:W-:Y:S02]  /*3f90*/  @P0 STS.U8 [UR8+0x1c], R0 ;  /* 0x00001c00ff000988 */ /* 0x0005e40008000008 */
[----:B------:R-:W4:Y:S02]  /*3fa0*/  SYNCS.PHASECHK.TRANS64.TRYWAIT P0, [UR4], R3 ;  /* 0x00000003ff0075a7 */ /* 0x000f240008001104 */
[----:B--2-4-:R-:W-:Y:S05]  /*3fb0*/  @!P0 BRA `(.L_x_76) ;  /* 0x00000060008c8947 */ /* 0x014fea0003800000 */
.L_x_183:
[----:B------:R-:W-:-:S04]  /*3fc0*/  UIADD3 UR4, UPT, UPT, UR23, 0x1, URZ ;  /* 0x0000000117047890 */ /* 0x000fc8000fffe0ff */
[----:B------:R-:W-:-:S04]  /*3fd0*/  UISETP.NE.AND UP0, UPT, UR4, 0x4, UPT ;  /* 0x000000040400788c */ /* 0x000fc8000bf05270 */
[----:B------:R-:W-:Y:S02]  /*3fe0*/  USEL UR6, URZ, 0x1, UP0 ;  /* 0x00000001ff067887 */ /* 0x000fe40008000000 */
[----:B------:R-:W-:-:S04]  /*3ff0*/  USEL UR4, UR4, URZ, UP0 ;  /* 0x000000ff04047287 */ /* 0x000fc80008000000 */
[----:B-1----:R-:W-:Y:S01]  /*4000*/  ULEA UR5, UR4, UR17, 0x3 ;  /* 0x0000001104057291 */ /* 0x002fe2000f8e18ff */
[----:B------:R-:W-:-:S04]  /*4010*/  LOP3.LUT R2, R11, UR6, RZ, 0x3c, !PT ;  /* 0x000000060b027c12 */ /* 0x000fc8000f8e3cff */
[----:B--2---:R-:W-:-:S04]  /*4020*/  SHF.L.U32 R3, R2, 0x1f, RZ ;  /* 0x0000001f02037819 */ /* 0x004fc800000006ff */
[----:B------:R-:W1:Y:S02]  /*4030*/  SYNCS.PHASECHK.TRANS64.TRYWAIT P0, [UR5], R3 ;  /* 0x00000003ff0075a7 */ /* 0x000e640008001105 */
[----:B-1----:R-:W-:Y:S05]  /*4040*/  @!P0 BRA `(.L_x_77) ;  /* 0x0000006000808947 */ /* 0x002fea0003800000 */
.L_x_185:
        /* <DEDUP_REMOVED lines=9> */
.L_x_187:
[----:B------:R-:W-:-:S04]  /*40e0*/  UIADD3 UR4, UPT, UPT, UR4, 0x1, URZ ;  /* 0x0000000104047890 */ /* 0x000fc8000fffe0ff */
[----:B------:R-:W-:-:S04]  /*40f0*/  UISETP.NE.AND UP0, UPT, UR4, 0x4, UPT ;  /* 0x000000040400788c */ /* 0x000fc8000bf05270 */
[----:B------:R-:W-:Y:S02]  /*4100*/  USEL UR5, URZ, 0x1, UP0 ;  /* 0x00000001ff057887 */ /* 0x000fe40008000000 */
[----:B------:R-:W-:-:S04]  /*4110*/  USEL UR4, UR4, URZ, UP0 ;  /* 0x000000ff04047287 */ /* 0x000fc80008000000 */
[----:B------:R-:W-:Y:S01]  /*4120*/  ULEA UR4, UR4, UR17, 0x3 ;  /* 0x0000001104047291 */ /* 0x000fe2000f8e18ff */
[----:B-1----:R-:W-:-:S04]  /*4130*/  LOP3.LUT R3, R2, UR5, RZ, 0x3c, !PT ;  /* 0x0000000502037c12 */ /* 0x002fc8000f8e3cff */
[----:B------:R-:W-:-:S04]  /*4140*/  SHF.L.U32 R3, R3, 0x1f, RZ ;  /* 0x0000001f03037819 */ /* 0x000fc800000006ff */
[----:B------:R-:W1:Y:S02]  /*4150*/  SYNCS.PHASECHK.TRANS64.TRYWAIT P0, [UR4], R3 ;  /* 0x00000003ff0075a7 */ /* 0x000e640008001104 */
[----:B-1----:R-:W-:Y:S05]  /*4160*/  @!P0 BRA `(.L_x_79) ;  /* 0x0000006000688947 */ /* 0x002fea0003800000 */
.L_x_189:
[----:B------:R-:W-:Y:S01]  /*4170*/  NOP ;  /* 0x0000000000007918 */ /* 0x000fe20000000000 */
[----:B-1----:R-:W1:Y:S01]  /*4180*/  LDS R0, [UR8+0x14] ;  /* 0x00001408ff007984 */ /* 0x002e620008000800 */
[----:B------:R-:W-:Y:S01]  /*4190*/  ULOP3.LUT UR4, UR30, 0xffff, URZ, 0xc0, !UPT ;  /* 0x0000ffff1e047892 */ /* 0x000fe2000f8ec0ff */
[----:B------:R-:W-:Y:S01]  /*41a0*/  UMOV UR5, 0xffff ;  /* 0x0000ffff00057882 */ /* 0x000fe20000000000 */
[----:B------:R-:W-:Y:S02]  /*41b0*/  UMOV UR6, 0x1 ;  /* 0x0000000100067882 */ /* 0x000fe40000000000 */
[----:B------:R-:W-:-:S04]  /*41c0*/  USHF.R.U32.HI UR4, URZ, 0x5, UR4 ;  /* 0x00000005ff047899 */ /* 0x000fc80008011604 */
[----:B------:R-:W-:Y:S02]  /*41d0*/  USHF.L.U32 UR5, UR5, UR4, URZ ;  /* 0x0000000405057299 */ /* 0x000fe400080006ff */
[----:B------:R-:W-:-:S04]  /*41e0*/  USHF.L.U32 UR4, UR6, UR4, URZ ;  /* 0x0000000406047299 */ /* 0x000fc800080006ff */
[----:B-1----:R-:W-:-:S04]  /*41f0*/  LOP3.LUT R0, R0, UR5, RZ, 0xc0, !PT ;  /* 0x0000000500007c12 */ /* 0x002fc8000f8ec0ff */
[----:B------:R-:W-:-:S13]  /*4200*/  ISETP.NE.AND P0, PT, R0, UR5, PT ;  /* 0x0000000500007c0c */ /* 0x000fda000bf05270 */
[----:B------:R-:W-:Y:S05]  /*4210*/  @P0 BRA `(.L_x_80) ;  /* 0x0000000000580947 */ /* 0x000fea0003800000 */
[----:B------:R-:W1:Y:S02]  /*4220*/  LDS R0, [UR8+0x18] ;  /* 0x00001808ff007984 */ /* 0x000e640008000800 */
[----:B-1----:R-:W-:-:S04]  /*4230*/  LOP3.LUT R0, R0, UR4, RZ, 0xc0, !PT ;  /* 0x0000000400007c12 */ /* 0x002fc8000f8ec0ff */
[----:B------:R-:W-:-:S13]  /*4240*/  ISETP.NE.AND P0, PT, R0, UR4, PT ;  /* 0x0000000400007c0c */ /* 0x000fda000bf05270 */
[----:B------:R-:W-:Y:S05]  /*4250*/  @P0 BRA `(.L_x_81) ;  /* 0x00000000003c0947 */ /* 0x000fea0003800000 */
[----:B------:R-:W1:Y:S01]  /*4260*/  S2R R2, SR_LANEID ;  /* 0x0000000000027919 */ /* 0x000e620000000000 */
[----:B------:R-:W-:Y:S01]  /*4270*/  ULOP3.LUT UR5, URZ, UR5, URZ, 0x33, !UPT ;  /* 0x00000005ff057292 */ /* 0x000fe2000f8e33ff */
[----:B------:R-:W-:Y:S01]  /*4280*/  LOP3.LUT R4, RZ, UR4, RZ, 0x33, !PT ;  /* 0x00000004ff047c12 */ /* 0x000fe2000f8e33ff */
[----:B------:R-:W-:Y:S02]  /*4290*/  VOTEU.ANY UR4, UPT, PT ;  /* 0x0000000000047886 */ /* 0x000fe400038e0100 */
[----:B------:R-:W-:Y:S01]  /*42a0*/  UFLO.U32 UR4, UR4 ;  /* 0x00000004000472bd */ /* 0x000fe200080e0000 */
[----:B------:R-:W2:Y:S01]  /*42b0*/  REDUX UR6, R4 ;  /* 0x00000000040673c4 */ /* 0x000ea20000000000 */
[----:B------:R-:W-:-:S06]  /*42c0*/  IMAD.U32 R0, RZ, RZ, UR5 ;  /* 0x00000005ff007e24 */ /* 0x000fcc000f8e00ff */
[----:B------:R4:W-:Y:S01]  /*42d0*/  UTCATOMSWS.AND URZ, UR5 ;  /* 0x0000000500ff79e3 */ /* 0x0009e20008000000 */
[----:B------:R-:W3:Y:S01]  /*42e0*/  REDUX UR7, R0 ;  /* 0x00000000000773c4 */ /* 0x000ee20000000000 */
[----:B-1----:R-:W-:Y:S01]  /*42f0*/  ISETP.EQ.U32.AND P0, PT, R2, UR4, PT ;  /* 0x0000000402007c0c */ /* 0x002fe2000bf02070 */
[----:B--2---:R-:W-:Y:S01]  /*4300*/  IMAD.U32 R2, RZ, RZ, UR6 ;  /* 0x00000006ff027e24 */ /* 0x004fe2000f8e00ff */
[----:B---3--:R-:W-:-:S11]  /*4310*/  MOV R3, UR7 ;  /* 0x0000000700037c02 */ /* 0x008fd60008000f00 */
[----:B------:R4:W-:Y:S04]  /*4320*/  @P0 ATOMS.AND RZ, [UR8+0x14], R3 ;  /* 0x00001403ffff098c */ /* 0x0009e8000a800008 */
[----:B------:R4:W-:Y:S01]  /*4330*/  @P0 ATOMS.AND RZ, [UR8+0x18], R2 ;  /* 0x00001802ffff098c */ /* 0x0009e2000a800008 */
[----:B------:R-:W-:Y:S05]  /*4340*/  BRA `(.L_x_82) ;  /* 0x0000000000147947 */ /* 0x000fea0003800000 */
.L_x_81:
[----:B------:R-:W-:Y:S02]  /*4350*/  MOV R2, 0x4370 ;  /* 0x0000437000027802 */ /* 0x000fe40000000f00 */
[----:B---3-5:R-:W-:Y:S05]  /*4360*/  CALL.REL.NOINC `($__internal_0_$__cuda_sm10x_tcgen05_guardrail_trap_col_being_dealloced_not_returned_by_alloc) ;  /* 0x0000006400507944 */ /* 0x028fea0003c00000 */
[----:B------:R-:W-:Y:S05]  /*4370*/  BRA `(.L_x_82) ;  /* 0x0000000000087947 */ /* 0x000fea0003800000 */
.L_x_80:
[----:B------:R-:W-:Y:S02]  /*4380*/  MOV R2, 0x43a0 ;  /* 0x000043a000027802 */ /* 0x000fe40000000f00 */
[----:B---3-5:R-:W-:Y:S05]  /*4390*/  CALL.REL.NOINC `($__internal_2_$__cuda_sm10x_tcgen05_guardrail_trap_unallocated_columns_being_dealloced) ;  /* 0x00000064005c7944 */ /* 0x028fea0003c00000 */
.L_x_82:
[----:B------:R-:W-:Y:S01]  /*43a0*/  NOP ;  /* 0x0000000000007918 */ /* 0x000fe20000000000 */
[----:B----4-:R-:W-:Y:S05]  /*43b0*/  EXIT ;  /* 0x000000000000794d */ /* 0x010fea0003800000 */
.L_x_64:
[----:B------:R-:W-:-:S09]  /*43c0*/  UISETP.NE.OR UP0, UPT, UR17, 0x3, !UP3 ;  /* 0x000000031100788c */ /* 0x000fd2000df05670 */
[----:B------:R-:W-:Y:S05]  /*43d0*/  BRA.U UP0, `(.L_x_83) ;  /* 0x0000001100547547 */ /* 0x000fea000b800000 */
[----:B------:R-:W1:Y:S01]  /*43e0*/  LDCU UR31, c[0x0][0x370] ;  /* 0x00006e00ff1f77ac */ /* 0x000e620008000800 */
[----:B------:R-:W2:Y:S01]  /*43f0*/  LDC.64 R16, c[0x0][0x348] ;  /* 0x0000d200ff107b82 */ /* 0x000ea20000000a00 */
[----:B------:R-:W-:Y:S02]  /*4400*/  HFMA2 R13, -RZ, RZ, 0, 0 ;  /* 0x00000000ff0d7431 */ /* 0x000fe400000001ff */
[----:B------:R-:W-:Y:S01]  /*4410*/  IMAD.MOV.U32 R15, RZ, RZ, 0x1 ;  /* 0x00000001ff0f7424 */ /* 0x000fe200078e00ff */
[----:B------:R-:W1:Y:S01]  /*4420*/  LDCU.128 UR48, c[0x0][0xb10] ;  /* 0x00016200ff3077ac */ /* 0x000e620008000c00 */
[----:B------:R-:W-:Y:S01]  /*4430*/  IMAD.MOV.U32 R14, RZ, RZ, RZ ;  /* 0x000000ffff0e7224 */ /* 0x000fe200078e00ff */
[----:B------:R-:W-:Y:S01]  /*4440*/  MOV R7, 0x2000 ;  /* 0x0000200000077802 */ /* 0x000fe20000000f00 */
[----:B------:R-:W3:Y:S01]  /*4450*/  LDCU UR30, c[0x0][0x374] ;  /* 0x00006e80ff1e77ac */ /* 0x000ee20008000800 */
[----:B------:R-:W4:Y:S01]  /*4460*/  LDC.64 R2, c[0x0][0x888] ;  /* 0x00022200ff027b82 */ /* 0x000f220000000a00 */
[----:B------:R-:W3:Y:S01]  /*4470*/  LDCU UR15, c[0x0][0xb0c] ;  /* 0x00016180ff0f77ac */ /* 0x000ee20008000800 */
[----:B------:R-:W2:Y:S06]  /*4480*/  LDCU UR40, c[0x0][0xb20] ;  /* 0x00016400ff2877ac */ /* 0x000eac0008000800 */
[----:B------:R-:W4:Y:S01]  /*4490*/  LDC.64 R4, c[0x0][0x890] ;  /* 0x00022400ff047b82 */ /* 0x000f220000000a00 */
[----:B------:R-:W2:Y:S01]  /*44a0*/  LDCU UR4, c[0x0][0xb30] ;  /* 0x00016600ff0477ac */ /* 0x000ea20008000800 */
[----:B------:R-:W-:Y:S01]  /*44b0*/  UMOV UR21, 0x400 ;  /* 0x0000040000157882 */ /* 0x000fe20000000000 */
[----:B-1----:R-:W-:-:S02]  /*44c0*/  UIMAD.WIDE.U32 UR6, UR31, UR48, URZ ;  /* 0x000000301f0672a5 */ /* 0x002fc4000f8e00ff */
[----:B---3--:R-:W-:Y:S02]  /*44d0*/  UIMAD.WIDE.U32 UR8, UR30, UR51, URZ ;  /* 0x000000331e0872a5 */ /* 0x008fe4000f8e00ff */
[----:B------:R-:W-:Y:S02]  /*44e0*/  ULEA UR21, UR47, UR21, 0x18 ;  /* 0x000000152f157291 */ /* 0x000fe4000f8ec0ff */
[----:B------:R-:W-:Y:S02]  /*44f0*/  UPLOP3.LUT UP3, UPT, UPT, UPT, UPT, 0x40, 0x4 ;  /* 0x000000000004789c */ /* 0x000fe40003f6e870 */
[----:B------:R-:W-:Y:S01]  /*4500*/  UIADD3 UR37, UPT, UPT, UR21, 0xd8, URZ ;  /* 0x000000d815257890 */ /* 0x000fe2000fffe0ff */
[----:B------:R-:W-:Y:S01]  /*4510*/  UMOV UR6, UR7 ;  /* 0x0000000700067c82 */ /* 0x000fe20008000000 */
[----:B------:R-:W-:Y:S01]  /*4520*/  UMOV UR38, UR9 ;  /* 0x0000000900267c82 */ /* 0x000fe20008000000 */
[----:B------:R-:W-:Y:S02]  /*4530*/  UISETP.GE.AND UP0, UPT, UR42, 0x1, UPT ;  /* 0x000000012a00788c */ /* 0x000fe4000bf06270 */
[----:B------:R-:W-:Y:S01]  /*4540*/  UISETP.NE.AND UP4, UPT, UR42, 0x1, UPT ;  /* 0x000000012a00788c */ /* 0x000fe2000bf85270 */
[----:B------:R-:W1:Y:S01]  /*4550*/  LDCU.64 UR22, c[0x0][0xb28] ;  /* 0x00016500ff1677ac */ /* 0x000e620008000a00 */
[----:B------:R-:W-:-:S02]  /*4560*/  UISETP.NE.AND UP6, UPT, UR15, 0x1, UPT ;  /* 0x000000010f00788c */ /* 0x000fc4000bfc5270 */
[----:B------:R-:W-:Y:S02]  /*4570*/  UISETP.NE.AND UP5, UPT, UR50, 0x1, UPT ;  /* 0x000000013200788c */ /* 0x000fe4000bfa5270 */
[----:B------:R-:W-:Y:S02]  /*4580*/  UIADD3 UR33, UPT, UPT, UR21, 0xc0, URZ ;  /* 0x000000c015217890 */ /* 0x000fe4000fffe0ff */
[----:B------:R-:W-:Y:S02]  /*4590*/  UIADD3 UR25, UPT, UPT, UR21, 0xc8, URZ ;  /* 0x000000c815197890 */ /* 0x000fe4000fffe0ff */
[----:B------:R-:W-:Y:S02]  /*45a0*/  UIADD3 UR17, UPT, UPT, UR21, 0xd0, URZ ;  /* 0x000000d015117890 */ /* 0x000fe4000fffe0ff */
[----:B------:R-:W-:Y:S02]  /*45b0*/  UPRMT UR37, UR47, 0x654, UR37 ;  /* 0x000006542f257896 */ /* 0x000fe40008000025 */
[----:B------:R-:W-:-:S02]  /*45c0*/  USHF.R.U32.HI UR39, URZ, UR49, UR6 ;  /* 0x00000031ff277299 */ /* 0x000fc40008011606 */
[----:B--2---:R-:W-:Y:S02]  /*45d0*/  USHF.R.U32.HI UR38, URZ, UR40, UR38 ;  /* 0x00000028ff267299 */ /* 0x004fe40008011626 */
[----:B------:R-:W-:-:S11]  /*45e0*/  UISETP.NE.AND UP2, UPT, UR4, 0x1, UPT ;  /* 0x000000010400788c */ /* 0x000fd6000bf45270 */
.L_x_94:
[C---:B------:R-:W-:Y:S02]  /*45f0*/  LEA R12, R14.reuse, UR21, 0x3 ;  /* 0x000000150e0c7c11 */ /* 0x040fe4000f8e18ff */
[----:B------:R-:W-:Y:S02]  /*4600*/  SHF.L.U32 R9, R13, 0x1f, RZ ;  /* 0x0000001f0d097819 */ /* 0x000fe400000006ff */
[----:B------:R-:W-:Y:S02]  /*4610*/  LEA R10, R14, UR21, 0x4 ;  /* 0x000000150e0a7c11 */ /* 0x000fe4000f8e20ff */
[----:B--2---:R-:W2:Y:S02]  /*4620*/  SYNCS.PHASECHK.TRANS64.TRYWAIT P0, [R12+URZ+0x110], R9 ;  /* 0x000110090c0075a7 */ /* 0x004ea400080011ff */
[----:B--2---:R-:W-:Y:S05]  /*4630*/  @!P0 BRA `(.L_x_84) ;  /* 0x0000005c004c8947 */ /* 0x004fea0003800000 */
.L_x_190:
[----:B--2---:R-:W2:Y:S01]  /*4640*/  LDS.128 R8, [R10+0x1a0] ;  /* 0x0001a0000a087984 */ /* 0x004ea20000000c00 */
[----:B------:R-:W-:Y:S01]  /*4650*/  UISETP.GE.AND UP0, UPT, UR42, 0x1, UPT ;  /* 0x000000012a00788c */ /* 0x000fe2000bf06270 */
[----:B------:R-:W-:Y:S01]  /*4660*/  @!PT LDS RZ, [RZ] ;  /* 0x00000000fffff984 */ /* 0x000fe20000000800 */
[----:B------:R-:W-:Y:S01]  /*4670*/  @!PT LDS RZ, [RZ] ;  /* 0x00000000fffff984 */ /* 0x000fe20000000800 */
[----:B------:R-:W-:Y:S01]  /*4680*/  @!PT LDS RZ, [RZ] ;  /* 0x00000000fffff984 */ /* 0x000fe20000000800 */
[----:B------:R-:W-:Y:S01]  /*4690*/  @!PT LDS RZ, [RZ] ;  /* 0x00000000fffff984 */ /* 0x000fe20000000800 */
[----:B------:R3:W-:Y:S06]  /*46a0*/  MEMBAR.ALL.CTA ;  /* 0x0000000000007992 */ /* 0x0007ec0000008000 */
[----:B---3--:R-:W3:Y:S01]  /*46b0*/  FENCE.VIEW.ASYNC.S ;  /* 0x00000000000073c6 */ /* 0x008ee20000000000 */
[----:B--2---:R-:W-:Y:S11]  /*46c0*/  LOP3.LUT P0, RZ, R10, 0x1, RZ, 0xc0, !PT ;  /* 0x000000010aff7812 */ /* 0x004ff6000780c0ff */
[----:B------:R-:W-:Y:S02]  /*46d0*/  @!UPT UIADD3 URZ, UPT, UPT, URZ, URZ, URZ ;  /* 0x000000fffffff290 */ /* 0x000fe4000fffe0ff */
[----:B---3--:R-:W-:Y:S01]  /*46e0*/  VOTEU.ANY UP1, P0 ;  /* 0x0000000000ff7886 */ /* 0x008fe20000020100 */
[----:B------:R-:W-:Y:S11]  /*46f0*/  PLOP3.LUT P0, PT, PT, PT, UP1, 0x80, 0x8 ;  /* 0x000000000008781c */ /* 0x000ff60003f0f018 */
[----:B------:R-:W-:Y:S02]  /*4700*/  @!UPT UIADD3 URZ, UPT, UPT, URZ, URZ, URZ ;  /* 0x000000fffffff290 */ /* 0x000fe4000fffe0ff */
[----:B------:R-:W-:Y:S02]  /*4710*/  @P0 SHF.R.U32.HI R0, RZ, 0x10, R9 ;  /* 0x00000010ff000819 */ /* 0x000fe40000011609 */
[----:B------:R-:W-:Y:S02]  /*4720*/  @P0 MOV R6, R8 ;  /* 0x0000000800060202 */ /* 0x000fe40000000f00 */
[----:B------:R-:W-:Y:S01]  /*4730*/  @P0 R2UR UR4, R0 ;  /* 0x00000000000402ca */ /* 0x000fe200000e0000 */
[----:B------:R-:W-:Y:S01]  /*4740*/  VIADD R0, R12, 0x120 ;  /* 0x000001200c007836 */ /* 0x000fe20000000000 */
[----:B------:R-:W-:Y:S02]  /*4750*/  @P0 LOP3.LUT R8, R9, 0xffff, RZ, 0xc0, !PT ;  /* 0x0000ffff09080812 */ /* 0x000fe400078ec0ff */
[----:B------:R-:W-:Y:S02]  /*4760*/  @P0 R2UR UR6, R6 ;  /* 0x00000000060602ca */ /* 0x000fe400000e0000 */
[----:B------:R-:W-:Y:S02]  /*4770*/  PRMT R0, RZ, 0x654, R0 ;  /* 0x00000654ff007816 */ /* 0x000fe40000000000 */
[----:B------:R-:W-:Y:S02]  /*4780*/  @P0 R2UR UR5, R8 ;  /* 0x00000000080502ca */ /* 0x000fe400000e0000 */
[----:B------:R2:W-:Y:S03]  /*4790*/  SYNCS.ARRIVE.TRANS64.RED.A1T0 RZ, [R0+URZ], RZ ;  /* 0x000000ff00ff79a7 */ /* 0x0005e600081004ff */
[----:B------:R-:W-:Y:S04]  /*47a0*/  @UP1 UMOV UR29, UR4 ;  /* 0x00000004001d1c82 */ /* 0x000fe80008000000 */
[----:B------:R-:W-:Y:S04]  /*47b0*/  @UP1 UMOV UR14, UR6 ;  /* 0x00000006000e1c82 */ /* 0x000fe80008000000 */
[----:B------:R-:W-:Y:S01]  /*47c0*/  @UP1 UMOV UR13, UR5 ;  /* 0x00000005000d1c82 */ /* 0x000fe20008000000 */
[----:B------:R-:W-:Y:S05]  /*47d0*/  BRA.U !UP0, `(.L_x_85) ;  /* 0x0000000108a47547 */ /* 0x000fea000b800000 */
[----:B------:R-:W-:Y:S02]  /*47e0*/  UIMAD.WIDE.U32 UR18, UR13, UR51, URZ ;  /* 0x000000330d1272a5 */ /* 0x000fe4000f8e00ff */
[----:B------:R-:W-:Y:S02]  /*47f0*/  UIMAD.WIDE.U32 UR26, UR14, UR48, URZ ;  /* 0x000000300e1a72a5 */ /* 0x000fe4000f8e00ff */
[----:B------:R-:W-:Y:S02]  /*4800*/  USEL UR4, UR30, UR38, !UP5 ;  /* 0x000000261e047287 */ /* 0x000fe4000e800000 */
[----:B------:R-:W-:Y:S02]  /*4810*/  USEL UR7, UR31, UR39, !UP6 ;  /* 0x000000271f077287 */ /* 0x000fe4000f000000 */
[----:B-1----:R-:W-:Y:S02]  /*4820*/  UIMAD.WIDE.U32 UR8, UR4, UR22, URZ ;  /* 0x00000016040872a5 */ /* 0x002fe4000f8e00ff */
[----:B------:R-:W-:Y:S01]  /*4830*/  UIMAD.WIDE.U32 UR10, UR7, UR22, URZ ;  /* 0x00000016070a72a5 */ /* 0x000fe2000f8e00ff */
[----:B------:R-:W-:Y:S02]  /*4840*/  UMOV UR5, UR19 ;  /* 0x0000001300057c82 */ /* 0x000fe40008000000 */
[----:B------:R-:W-:Y:S03]  /*4850*/  USHF.R.U32.HI UR6, URZ, UR40, UR5 ;  /* 0x00000028ff067299 */ /* 0x000fe60008011605 */
[----:B------:R-:W-:Y:S01]  /*4860*/  UMOV UR5, UR27 ;  /* 0x0000001b00057c82 */ /* 0x000fe20008000000 */
[----:B------:R-:W-:Y:S02]  /*4870*/  USEL UR6, UR13, UR6, !UP5 ;  /* 0x000000060d067287 */ /* 0x000fe4000e800000 */
[----:B------:R-:W-:Y:S03]  /*4880*/  USHF.R.U32.HI UR12, URZ, UR49, UR5 ;  /* 0x00000031ff0c7299 */ /* 0x000fe60008011605 */
[----:B------:R-:W-:Y:S02]  /*4890*/  UMOV UR5, UR9 ;  /* 0x0000000900057c82 */ /* 0x000fe40008000000 */
[----:B------:R-:W-:Y:S03]  /*48a0*/  @UP4 USHF.R.U32.HI UR4, URZ, UR23, UR5 ;  /* 0x00000017ff044299 */ /* 0x000fe60008011605 */
[----:B------:R-:W-:Y:S01]  /*48b0*/  UMOV UR5, UR11 ;  /* 0x0000000b00057c82 */ /* 0x000fe20008000000 */
[----:B------:R-:W-:Y:S02]  /*48c0*/  UIMAD UR4, UR42, UR4, URZ ;  /* 0x000000042a0472a4 */ /* 0x000fe4000f8e02ff */
[----:B------:R-:W-:Y:S02]  /*48d0*/  @UP4 USHF.R.U32.HI UR7, URZ, UR23, UR5 ;  /* 0x00000017ff074299 */ /* 0x000fe40008011605 */
[----:B------:R-:W-:Y:S02]  /*48e0*/  UIMAD.WIDE.U32 UR10, UR6, UR22, URZ ;  /* 0x00000016060a72a5 */ /* 0x000fe4000f8e00ff */
[----:B------:R-:W-:Y:S02]  /*48f0*/  USEL UR5, UR14, UR12, !UP6 ;  /* 0x0000000c0e057287 */ /* 0x000fe4000f000000 */
[----:B------:R-:W-:Y:S02]  /*4900*/  UIMAD UR8, UR42, UR7, URZ ;  /* 0x000000072a0872a4 */ /* 0x000fe4000f8e02ff */
[----:B------:R-:W-:Y:S03]  /*4910*/  UISETP.GE.AND UP0, UPT, UR6, UR4, UPT ;  /* 0x000000040600728c */ /* 0x000fe6000bf06270 */
[----:B------:R-:W-:Y:S01]  /*4920*/  UMOV UR4, UR11 ;  /* 0x0000000b00047c82 */ /* 0x000fe20008000000 */
[----:B------:R-:W-:Y:S02]  /*4930*/  UISETP.GE.OR UP0, UPT, UR5, UR8, UP0 ;  /* 0x000000080500728c */ /* 0x000fe40008706670 */
[----:B------:R-:W-:Y:S02]  /*4940*/  USHF.R.U32.HI UR4, URZ, UR23, UR4 ;  /* 0x00000017ff047299 */ /* 0x000fe40008011604 */
[----:B------:R-:W-:Y:S02]  /*4950*/  UIMAD.WIDE.U32 UR8, UR5, UR22, URZ ;  /* 0x00000016050872a5 */ /* 0x000fe4000f8e00ff */
[----:B------:R-:W-:Y:S04]  /*4960*/  USEL UR10, UR6, UR4, !UP4 ;  /* 0x00000004060a7287 */ /* 0x000fe8000e000000 */
[----:B------:R-:W-:Y:S01]  /*4970*/  UIADD3 UR11, UPT, UPT, -UR10, URZ, URZ ;  /* 0x000000ff0a0b7290 */ /* 0x000fe2000fffe1ff */
[----:B------:R-:W-:Y:S02]  /*4980*/  @!UP0 UMOV UR4, UR9 ;  /* 0x0000000900048c82 */ /* 0x000fe40008000000 */
[----:B------:R-:W-:Y:S02]  /*4990*/  @!UP0 USHF.R.U32.HI UR4, URZ, UR23, UR4 ;  /* 0x00000017ff048299 */ /* 0x000fe40008011604 */
[----:B------:R-:W-:Y:S02]  /*49a0*/  UIMAD UR8, UR42, UR11, UR6 ;  /* 0x0000000b2a0872a4 */ /* 0x000fe4000f8e0206 */
[----:B------:R-:W-:Y:S04]  /*49b0*/  @!UP0 USEL UR4, UR5, UR4, !UP4 ;  /* 0x0000000405048287 */ /* 0x000fe8000e000000 */
[----:B------:R-:W-:Y:S02]  /*49c0*/  @!UP0 UIMAD UR8, UR7, UR8, UR4 ;  /* 0x00000008070882a4 */ /* 0x000fe4000f8e0204 */
[----:B------:R-:W-:Y:S02]  /*49d0*/  @!UP0 UIADD3 UR9, UPT, UPT, UR10, -UR4, URZ ;  /* 0x800000040a098290 */ /* 0x000fe4000fffe0ff */
[----:B------:R-:W-:Y:S02]  /*49e0*/  UIADD3 UR4, UPT, UPT, -UR5, URZ, URZ ;  /* 0x000000ff05047290 */ /* 0x000fe4000fffe1ff */
[----:B------:R-:W-:Y:S02]  /*49f0*/  UIADD3 UR7, UPT, UPT, -UR6, URZ, URZ ;  /* 0x000000ff06077290 */ /* 0x000fe4000fffe1ff */
[----:B------:R-:W-:Y:S02]  /*4a00*/  @!UP0 UIMAD UR6, UR9, UR42, UR5 ;  /* 0x0000002a090682a4 */ /* 0x000fe4000f8e0205 */
[----:B------:R-:W-:Y:S02]  /*4a10*/  UIMAD UR14, UR15, UR4, UR14 ;  /* 0x000000040f0e72a4 */ /* 0x000fe4000f8e020e */
[----:B------:R-:W-:Y:S01]  /*4a20*/  UIMAD UR13, UR50, UR7, UR13 ;  /* 0x00000007320d72a4 */ /* 0x000fe2000f8e020d */
[----:B------:R-:W-:Y:S02]  /*4a30*/  @!UP0 UMOV UR5, UR8 ;  /* 0x0000000800058c82 */ /* 0x000fe40008000000 */
[----:B------:R-:W-:Y:S02]  /*4a40*/  UIMAD UR14, UR5, UR15, UR14 ;  /* 0x0000000f050e72a4 */ /* 0x000fe4000f8e020e */
[----:B------:R-:W-:Y:S11]  /*4a50*/  UIMAD UR13, UR6, UR50, UR13 ;  /* 0x00000032060d72a4 */ /* 0x000ff6000f8e020d */
[----:B------:R-:W-:Y:S01]  /*4a60*/  @!UPT UIADD3 URZ, UPT, UPT, URZ, URZ, URZ ;  /* 0x000000fffffff290 */ /* 0x000fe2000fffe0ff */
.L_x_85:
[----:B------:R-:W3:Y:S01]  /*4a70*/  @!UP2 LDCU.128 UR8, c[0x0][0xb10] ;  /* 0x00016200ff08a7ac */ /* 0x000ee20008000c00 */
[C---:B----4-:R-:W-:Y:S02]  /*4a80*/  ISETP.NE.U32.AND P1, PT, R4.reuse, RZ, PT ;  /* 0x000000ff0400720c */ /* 0x050fe40003f25070 */
[----:B------:R-:W-:Y:S02]  /*4a90*/  ISETP.NE.U32.AND P0, PT, R4, RZ, PT ;  /* 0x000000ff0400720c */ /* 0x000fe40003f05070 */
[C---:B------:R-:W-:Y:S02]  /*4aa0*/  ISETP.NE.AND.EX P1, PT, R5.reuse, RZ, PT, P1 ;  /* 0x000000ff0500720c */ /* 0x040fe40003f25310 */
[----:B------:R-:W-:Y:S01]  /*4ab0*/  ISETP.NE.AND.EX P0, PT, R5, RZ, PT, P0 ;  /* 0x000000ff0500720c */ /* 0x000fe20003f05300 */
[----:B------:R-:W4:Y:S01]  /*4ac0*/  @!UP2 LDCU UR5, c[0x0][0xb0c] ;  /* 0x00016180ff05a7ac */ /* 0x000f220008000800 */
[----:B------:R-:W-:Y:S01]  /*4ad0*/  SHF.L.U32 R9, R15, 0x1f, RZ ;  /* 0x0000001f0f097819 */ /* 0x000fe200000006ff */
[----:B------:R-:W-:Y:S02]  /*4ae0*/  USHF.L.U32 UR35, UR16, 0x7, URZ ;  /* 0x0000000710237899 */ /* 0x000fe400080006ff */
[----:B------:R-:W-:Y:S02]  /*4af0*/  USHF.L.U32 UR34, UR20, 0x7, URZ ;  /* 0x0000000714227899 */ /* 0x000fe400080006ff */
[----:B---3--:R-:W-:Y:S07]  /*4b00*/  UIMAD.WIDE.U32 UR6, UR14, UR8, URZ ;  /* 0x000000080e0672a5 */ /* 0x008fee000f8e00ff */
[----:B------:R-:W-:Y:S01]  /*4b10*/  @!UP2 UMOV UR4, UR7 ;  /* 0x000000070004ac82 */ /* 0x000fe20008000000 */
[----:B----4-:R-:W-:Y:S02]  /*4b20*/  @!UP2 UISETP.NE.AND UP0, UPT, UR5, 0x1, UPT ;  /* 0x000000010500a88c */ /* 0x010fe4000bf05270 */
[----:B------:R-:W-:Y:S02]  /*4b30*/  @!UP2 USHF.R.U32.HI UR4, URZ, UR9, UR4 ;  /* 0x00000009ff04a299 */ /* 0x000fe40008011604 */
[----:B------:R-:W-:Y:S02]  /*4b40*/  UIMAD.WIDE.U32 UR6, UR13, UR11, URZ ;  /* 0x0000000b0d0672a5 */ /* 0x000fe4000f8e00ff */
[----:B------:R-:W-:Y:S02]  /*4b50*/  @!UP2 USEL UR8, UR14, UR4, !UP0 ;  /* 0x000000040e08a287 */ /* 0x000fe4000c000000 */
[----:B------:R-:W-:Y:S03]  /*4b60*/  @!UP2 UISETP.NE.AND UP0, UPT, UR10, 0x1, UPT ;  /* 0x000000010a00a88c */ /* 0x000fe6000bf05270 */
[----:B------:R-:W-:Y:S02]  /*4b70*/  @!UP2 UMOV UR6, UR7 ;  /* 0x000000070006ac82 */ /* 0x000fe40008000000 */
[----:B------:R-:W3:Y:S02]  /*4b80*/  @!UP2 LDCU UR4, c[0x0][0xb20] ;  /* 0x00016400ff04a7ac */ /* 0x000ee40008000800 */
[----:B---3--:R-:W-:Y:S04]  /*4b90*/  @!UP2 USHF.R.U32.HI UR6, URZ, UR4, UR6 ;  /* 0x00000004ff06a299 */ /* 0x008fe80008011606 */
[----:B------:R-:W-:Y:S04]  /*4ba0*/  @!UP2 USEL UR6, UR13, UR6, !UP0 ;  /* 0x000000060d06a287 */ /* 0x000fe8000c000000 */
[----:B------:R-:W-:Y:S02]  /*4bb0*/  @!UP2 UIADD3 UR4, UPT, UPT, -UR8, UR6, URZ ;  /* 0x000000060804a290 */ /* 0x000fe4000fffe1ff */
[----:B------:R-:W-:Y:S02]  /*4bc0*/  @!UP2 UIADD3 UR6, UPT, UPT, UR8, -UR6, URZ ;  /* 0x800000060806a290 */ /* 0x000fe4000fffe0ff */
[----:B------:R-:W-:Y:S02]  /*4bd0*/  @!UP2 UIMAD UR14, UR4, UR5, UR14 ;  /* 0x00000005040ea2a4 */ /* 0x000fe4000f8e020e */
[----:B------:R-:W-:Y:S01]  /*4be0*/  @!UP2 UIMAD UR13, UR6, UR10, UR13 ;  /* 0x0000000a060da2a4 */ /* 0x000fe2000f8e020d */
[----:B------:R-:W-:Y:S11]  /*4bf0*/  BRA.U UP3, `(.L_x_86) ;  /* 0x0000000103107547 */ /* 0x000ff6000b800000 */
[----:B--2---:R-:W-:Y:S04]  /*4c00*/  MOV R0, UR43 ;  /* 0x0000002b00007c02 */ /* 0x004fe80008000f00 */
[----:B------:R-:W-:Y:S04]  /*4c10*/  SHF.L.U32 R11, R0, 0x1f, RZ ;  /* 0x0000001f000b7819 */ /* 0x000fe800000006ff */
[----:B------:R-:W2:Y:S02]  /*4c20*/  SYNCS.PHASECHK.TRANS64.TRYWAIT P2, [UR21+0x108], R11 ;  /* 0x0001080bff0075a7 */ /* 0x000ea40008041115 */
[----:B--2---:R-:W-:Y:S05]  /*4c30*/  @!P2 BRA `(.L_x_87) ;  /* 0x0000005400e0a947 */ /* 0x004fea0003800000 */
.L_x_86:
[----:B------:R-:W-:Y:S05]  /*4c40*/  @!P1 BRA `(.L_x_88) ;  /* 0x0000000000309947 */ /* 0x000fea0003800000 */
[----:B------:R-:W-:Y:S01]  /*4c50*/  ISETP.NE.U32.AND P1, PT, R2, RZ, PT ;  /* 0x000000ff0200720c */ /* 0x000fe20003f25070 */
[----:B------:R-:W3:Y:S01]  /*4c60*/  LDCU.64 UR4, c[0x0][0x358] ;  /* 0x00006b00ff0477ac */ /* 0x000ee20008000a00 */
[----:B------:R-:W-:Y:S02]  /*4c70*/  IMAD.MOV.U32 R80, RZ, RZ, 0x1 ;  /* 0x00000001ff507424 */ /* 0x000fe400078e00ff */
[----:B------:R-:W-:Y:S11]  /*4c80*/  ISETP.NE.AND.EX P1, PT, R3, RZ, PT, P1 ;  /* 0x000000ff0300720c */ /* 0x000ff60003f25310 */
[----:B------:R-:W-:Y:S02]  /*4c90*/  @!UPT UIADD3 URZ, UPT, UPT, URZ, URZ, URZ ;  /* 0x000000fffffff290 */ /* 0x000fe4000fffe0ff */
[----:B--2---:R-:W2:Y:S01]  /*4ca0*/  @P1 LDC.64 R10, c[0x0][0x888] ;  /* 0x00022200ff0a1b82 */ /* 0x004ea20000000a00 */
[----:B------:R-:W-:Y:S04]  /*4cb0*/  @P1 IMAD R0, R4, UR36, RZ ;  /* 0x0000002404001c24 */ /* 0x000fe8000f8e02ff */
[----:B--2---:R-:W-:Y:S04]  /*4cc0*/  @P1 IMAD.WIDE R10, R0, 0x4, R10 ;  /* 0x00000004000a1825 */ /* 0x004fe800078e020a */
[----:B------:R-:W-:Y:S01]  /*4cd0*/  HFMA2 R0, -RZ, RZ, 0, 5.9604644775390625e-08 ;  /* 0x00000001ff007431 */ /* 0x000fe200000001ff */
[----:B---3-5:R3:W5:Y:S04]  /*4ce0*/  @P1 LDG.E R41, desc[UR4][R10.64] ;  /* 0x000000040a291981 */ /* 0x028768000c1e1900 */
[----:B------:R-:W-:Y:S01]  /*4cf0*/  @!P1 PRMT R80, R0, 0x7610, R80 ;  /* 0x0000761000509816 */ /* 0x000fe20000000050 */
[----:B---3--:R-:W4:Y:S06]  /*4d00*/  @!P1 LDC R41, c[0x0][0x880] ;  /* 0x00022000ff299b82 */ /* 0x008f2c0000000800 */
.L_x_88:
[----:B----45:R-:W-:Y:S01]  /*4d10*/  @!P0 FSETP.EQ.AND P1, PT, R41, RZ, PT ;  /* 0x000000ff2900820b */ /* 0x030fe20003f22000 */
[----:B------:R-:W-:Y:S01]  /*4d20*/  @!UPT UIADD3 URZ, UPT, UPT, URZ, URZ, URZ ;  /* 0x000000fffffff290 */ /* 0x000fe2000fffe0ff */
[----:B------:R-:W-:Y:S11]  /*4d30*/  @!P0 BRA `(.L_x_89) ;  /* 0x0000000000188947 */ /* 0x000ff60003800000 */
[----:B------:R-:W-:Y:S02]  /*4d40*/  LOP3.LUT P0, RZ, R80, 0xff, RZ, 0xc0, !PT ;  /* 0x000000ff50ff7812 */ /* 0x000fe4000780c0ff */
[----:B------:R-:W-:Y:S04]  /*4d50*/  ISETP.NE.U32.AND P1, PT, R2, RZ, PT ;  /* 0x000000ff0200720c */ /* 0x000fe80003f25070 */
[----:B------:R-:W-:Y:S04]  /*4d60*/  ISETP.NE.AND.EX P1, PT, R3, RZ, PT, P1 ;  /* 0x000000ff0300720c */ /* 0x000fe80003f25310 */
[----:B------:R-:W-:Y:S03]  /*4d70*/  PLOP3.LUT P1, PT, P1, PT, PT, 0x8, 0x80 ;  /* 0x000000000080781c */ /* 0x000fe60000f2e170 */
[----:B------:R-:W-:Y:S11]  /*4d80*/  @P0 FSETP.EQ.AND P1, PT, R41, RZ, PT ;  /* 0x000000ff2900020b */ /* 0x000ff60003f22000 */
[----:B------:R-:W-:Y:S02]  /*4d90*/  @!UPT UIADD3 URZ, UPT, UPT, URZ, URZ, URZ ;  /* 0x000000fffffff290 */ /* 0x000fe4000fffe0ff */
.L_x_89:
[----:B------:R-:W3:Y:S01]  /*4da0*/  SYNCS.PHASECHK.TRANS64.TRYWAIT P2, [UR21+0xe0], R9 ;  /* 0x0000e009ff0075a7 */ /* 0x000ee20008041115 */
[----:B------:R-:W-:Y:S04]  /*4db0*/  ELECT P0, URZ, PT ;  /* 0x0000000000ff782f */ /* 0x000fe80003800000 */
[----:B------:R-:W-:Y:S11]  /*4dc0*/  PLOP3.LUT P1, PT, P1, P0, PT, 0xf2, 0x2f ;  /* 0x00000000002f781c */ /* 0x000ff60000f21e72 */
[----:B------:R-:W-:Y:S02]  /*4dd0*/  @!UPT UIADD3 URZ, UPT, UPT, URZ, URZ, URZ ;  /* 0x000000fffffff290 */ /* 0x000fe4000fffe0ff */
[----:B------:R-:W-:Y:S05]  /*4de0*/  @!P1 IADD3 R8, P0, PT, R16, 0x580, RZ ;  /* 0x0000058010089810 */ /* 0x000fea0007f1e0ff */
[----:B------:R-:W-:Y:S01]  /*4df0*/  @!P1 IMAD.X R6, RZ, RZ, R17, P0 ;  /* 0x000000ffff069224 */ /* 0x000fe200000e0611 */
[----:B---3--:R-:W-:Y:S07]  /*4e00*/  @!P2 BRA `(.L_x_90) ;  /* 0x000000540084a947 */ /* 0x008fee0003800000 */
.L_x_193:
[----:B------:R-:W-:Y:S01]  /*4e10*/  @!P1 R2UR UR5, R8 ;  /* 0x00000000080592ca */ /* 0x000fe200000e0000 */
[----:B------:R-:W-:Y:S01]  /*4e20*/  VOTEU.ALL UP0, P1 ;  /* 0x0000000000ff7886 */ /* 0x000fe20000800000 */
[----:B------:R-:W-:Y:S01]  /*4e30*/  @!P1 R2UR UR4, R6 ;  /* 0x00000000060492ca */ /* 0x000fe200000e0000 */
[----:B--2---:R-:W-:Y:S01]  /*4e40*/  @!P1 IMAD.MOV.U32 R0, RZ, RZ, 0x2000 ;  /* 0x00002000ff009424 */ /* 0x004fe200078e00ff */
[----:B------:R-:W-:Y:S01]  /*4e50*/  UMOV UR8, 0x0 ;  /* 0x0000000000087882 */ /* 0x000fe20000000000 */
[----:B------:R-:W-:Y:S01]  /*4e60*/  UMOV UR9, 0x10000000 ;  /* 0x1000000000097882 */ /* 0x000fe20000000000 */
[----:B------:R-:W-:Y:S01]  /*4e70*/  @!UP0 UIADD3 UR32, UPT, UPT, UR21, 0x200, URZ ;  /* 0x0000020015208890 */ /* 0x000fe2000fffe0ff */
[----:B------:R-:W-:Y:S01]  /*4e80*/  @!P1 IADD3 R8, P0, PT, R16, 0x580, RZ ;  /* 0x0000058010089810 */ /* 0x000fe20007f1e0ff */
[----:B------:R-:W-:Y:S01]  /*4e90*/  VOTEU.ALL UP0, P1 ;  /* 0x0000000000ff7886 */ /* 0x000fe20000800000 */
[----:B------:R-:W-:Y:S03]  /*4ea0*/  UPRMT UR6, UR47, 0x654, UR33 ;  /* 0x000006542f067896 */ /* 0x000fe60008000021 */
[----:B------:R-:W-:Y:S02]  /*4eb0*/  @!P1 IMAD.X R6, RZ, RZ, R17, P0 ;  /* 0x000000ffff069224 */ /* 0x000fe400000e0611 */
[----:B------:R-:W-:Y:S02]  /*4ec0*/  IMAD.U32 R10, RZ, RZ, UR5 ;  /* 0x00000005ff0a7e24 */ /* 0x000fe4000f8e00ff */
[----:B------:R-:W-:Y:S03]  /*4ed0*/  IMAD.U32 R11, RZ, RZ, UR4 ;  /* 0x00000004ff0b7e24 */ /* 0x000fe6000f8e00ff */
[----:B------:R-:W-:Y:S02]  /*4ee0*/  @!P1 R2UR UR4, R10 ;  /* 0x000000000a0492ca */ /* 0x000fe400000e0000 */
[----:B------:R-:W-:Y:S11]  /*4ef0*/  @!P1 R2UR UR5, R11 ;  /* 0x000000000b0592ca */ /* 0x000ff600000e0000 */
[----:B------:R-:W-:Y:S02]  /*4f00*/  @!UPT UIADD3 URZ, UPT, UPT, URZ, URZ, URZ ;  /* 0x000000fffffff290 */ /* 0x000fe4000fffe0ff */
[----:B------:R2:W-:Y:S01]  /*4f10*/  @!UP0 UTMALDG.3D [UR32], [UR4], desc[UR8] ;  /* 0x00000820040085b4 */ /* 0x0005e20008011000 */
[----:B------:R2:W-:Y:S01]  /*4f20*/  @!P1 SYNCS.ARRIVE.TRANS64.RED.A0TR RZ, [UR21+0xc0], R0 ;  /* 0x0000c000ffff99a7 */ /* 0x0005e20008300415 */
[----:B------:R-:W-:Y:S01]  /*4f30*/  SYNCS.ARRIVE.TRANS64.RED.A1T0 RZ, [UR6], RZ ;  /* 0x000000ffffff79a7 */ /* 0x000fe20008100406 */
[----:B------:R-:W3:Y:S02]  /*4f40*/  SYNCS.PHASECHK.TRANS64.TRYWAIT P2, [UR21+0xe8], R9 ;  /* 0x0000e809ff0075a7 */ /* 0x000ee40008041115 */
[----:B--23--:R-:W-:Y:S05]  /*4f50*/  @!P2 BRA `(.L_x_91) ;  /* 0x000000540048a947 */ /* 0x00cfea0003800000 */
.L_x_195:
        /* <DEDUP_REMOVED lines=8> */
[----:B------:R-:W-:Y:S01]  /*4fe0*/  @!UP0 UIADD3 UR24, UPT, UPT, UR21, 0x2200, URZ ;  /* 0x0000220015188890 */ /* 0x000fe2000fffe0ff */
[----:B------:R-:W-:Y:S01]  /*4ff0*/  VOTEU.ALL UP0, P1 ;  /* 0x0000000000ff7886 */ /* 0x000fe20000800000 */
[----:B------:R-:W-:Y:S01]  /*5000*/  UMOV UR27, UR35 ;  /* 0x00000023001b7c82 */ /* 0x000fe20008000000 */
[----:B------:R-:W-:Y:S02]  /*5010*/  UMOV UR28, UR36 ;  /* 0x00000024001c7c82 */ /* 0x000fe40008000000 */
[----:B------:R-:W-:Y:S01]  /*5020*/  IMAD.U32 R10, RZ, RZ, UR5 ;  /* 0x00000005ff0a7e24 */ /* 0x000fe2000f8e00ff */
[----:B------:R-:W-:Y:S01]  /*5030*/  UPRMT UR6, UR47, 0x654, UR25 ;  /* 0x000006542f067896 */ /* 0x000fe20008000019 */
[----:B------:R-:W-:Y:S02]  /*5040*/  IMAD.U32 R11, RZ, RZ, UR4 ;  /* 0x00000004ff0b7e24 */ /* 0x000fe4000f8e00ff */
[----:B------:R-:W-:Y:S01]  /*5050*/  @!P1 IMAD.X R6, RZ, RZ, R17, P0 ;  /* 0x000000ffff069224 */ /* 0x000fe200000e0611 */
        /* <DEDUP_REMOVED lines=8> */
.L_x_197:
[----:B------:R-:W-:Y:S01]  /*50e0*/  @!P1 R2UR UR5, R8 ;  /* 0x00000000080592ca */ /* 0x000fe200000e0000 */
[----:B------:R-:W-:Y:S01]  /*50f0*/  VOTEU.ALL UP0, P1 ;  /* 0x0000000000ff7886 */ /* 0x000fe20000800000 */
[----:B------:R-:W-:Y:S01]  /*5100*/  @!P1 R2UR UR4, R6 ;  /* 0x00000000060492ca */ /* 0x000fe200000e0000 */
[----:B--2---:R-:W-:Y:S01]  /*5110*/  @!P1 IMAD.MOV.U32 R0, RZ, RZ, 0x2000 ;  /* 0x00002000ff009424 */ /* 0x004fe200078e00ff */
[----:B------:R-:W-:Y:S01]  /*5120*/  UMOV UR8, 0x0 ;  /* 0x0000000000087882 */ /* 0x000fe20000000000 */
[----:B------:R-:W-:Y:S01]  /*5130*/  UMOV UR9, 0x10000000 ;  /* 0x1000000000097882 */ /* 0x000fe20000000000 */
[----:B------:R-:W-:Y:S01]  /*5140*/  @!UP0 UIADD3 UR18, UPT, UPT, UR34, 0x40, URZ ;  /* 0x0000004022128890 */ /* 0x000fe2000fffe0ff */
[----:B------:R-:W-:Y:S01]  /*5150*/  VIADD R14, R14, 0x1 ;  /* 0x000000010e0e7836 */ /* 0x000fe20000000000 */
[----:B------:R-:W-:Y:S01]  /*5160*/  @!UP0 UIADD3 UR16, UPT, UPT, UR21, 0x4200, URZ ;  /* 0x0000420015108890 */ /* 0x000fe2000fffe0ff */
[----:B------:R-:W-:Y:S01]  /*5170*/  VOTEU.ALL UP0, P1 ;  /* 0x0000000000ff7886 */ /* 0x000fe20000800000 */
[----:B------:R-:W-:Y:S01]  /*5180*/  UMOV UR19, UR35 ;  /* 0x0000002300137c82 */ /* 0x000fe20008000000 */
[----:B------:R-:W-:Y:S02]  /*5190*/  UMOV UR20, UR36 ;  /* 0x0000002400147c82 */ /* 0x000fe40008000000 */
[----:B------:R-:W-:Y:S01]  /*51a0*/  IMAD.U32 R10, RZ, RZ, UR5 ;  /* 0x00000005ff0a7e24 */ /* 0x000fe2000f8e00ff */
[----:B------:R-:W-:Y:S01]  /*51b0*/  UPRMT UR6, UR47, 0x654, UR17 ;  /* 0x000006542f067896 */ /* 0x000fe20008000011 */
        /* <DEDUP_REMOVED lines=9> */
.L_x_199:
[----:B------:R-:W-:Y:S01]  /*5250*/  @!P1 IADD3 R6, P0, PT, R16, 0x580, RZ ;  /* 0x0000058010069810 */ /* 0x000fe20007f1e0ff */
[----:B------:R-:W-:Y:S01]  /*5260*/  VOTEU.ALL UP0, P1 ;  /* 0x0000000000ff7886 */ /* 0x000fe20000800000 */
[----:B------:R-:W-:Y:S01]  /*5270*/  UMOV UR6, 0x0 ;  /* 0x0000000000067882 */ /* 0x000fe20000000000 */
[----:B------:R-:W-:Y:S01]  /*5280*/  UMOV UR7, 0x10000000 ;  /* 0x1000000000077882 */ /* 0x000fe20000000000 */
[----:B------:R-:W-:Y:S01]  /*5290*/  @!P1 R2UR UR5, R6 ;  /* 0x00000000060592ca */ /* 0x000fe200000e0000 */
[----:B--2---:R-:W-:Y:S01]  /*52a0*/  @!P1 IMAD.X R0, RZ, RZ, R17, P0 ;  /* 0x000000ffff009224 */ /* 0x004fe200000e0611 */
[----:B------:R-:W-:Y:S01]  /*52b0*/  @!UP0 UIADD3 UR10, UPT, UPT, UR34, 0x60, URZ ;  /* 0x00000060220a8890 */ /* 0x000fe2000fffe0ff */
[----:B------:R-:W-:Y:S01]  /*52c0*/  R2UR UR16, R82 ;  /* 0x00000000521072ca */ /* 0x000fe200000e0000 */
[----:B------:R-:W-:Y:S01]  /*52d0*/  @!UP0 UIADD3 UR8, UPT, UPT, UR21, 0x6200, URZ ;  /* 0x0000620015088890 */ /* 0x000fe2000fffe0ff */
[----:B------:R-:W-:Y:S01]  /*52e0*/  ISETP.NE.AND P0, PT, R14, 0x2, PT ;  /* 0x000000020e00780c */ /* 0x000fe20003f05270 */
[----:B------:R-:W-:Y:S01]  /*52f0*/  @!UP0 UIADD3 UR9, UPT, UPT, UR21, 0xd8, URZ ;  /* 0x000000d815098890 */ /* 0x000fe2000fffe0ff */
[----:B------:R-:W-:Y:S01]  /*5300*/  @!P1 R2UR UR4, R0 ;  /* 0x00000000000492ca */ /* 0x000fe200000e0000 */
[----:B------:R-:W-:Y:S01]  /*5310*/  VOTEU.ALL UP0, P1 ;  /* 0x0000000000ff7886 */ /* 0x000fe20000800000 */
[----:B------:R-:W-:Y:S01]  /*5320*/  UMOV UR11, UR35 ;  /* 0x00000023000b7c82 */ /* 0x000fe20008000000 */
[----:B------:R-:W-:Y:S01]  /*5330*/  UMOV UR12, UR36 ;  /* 0x00000024000c7c82 */ /* 0x000fe20008000000 */
[----:B------:R-:W-:Y:S01]  /*5340*/  SEL R0, RZ, 0x1, P0 ;  /* 0x00000001ff007807 */ /* 0x000fe20000000000 */
[----:B------:R-:W-:Y:S01]  /*5350*/  UIADD3 UR20, UPT, UPT, UR13, UR63, URZ ;  /* 0x0000003f0d147290 */ /* 0x000fe2000fffe0ff */
[----:B------:R-:W-:Y:S01]  /*5360*/  IMAD.U32 R8, RZ, RZ, UR5 ;  /* 0x00000005ff087e24 */ /* 0x000fe2000f8e00ff */
[----:B------:R-:W-:Y:S01]  /*5370*/  LOP3.LUT R15, R15, 0x1, RZ, 0x3c, !PT ;  /* 0x000000010f0f7812 */ /* 0x000fe200078e3cff */
[----:B------:R-:W-:Y:S01]  /*5380*/  UPLOP3.LUT UP3, UPT, UPT, UPT, UPT, 0x80, 0x8 ;  /* 0x000000000008789c */ /* 0x000fe20003f6f070 */
[----:B------:R-:W-:Y:S01]  /*5390*/  LOP3.LUT R13, R13, R0, RZ, 0x3c, !PT ;  /* 0x000000000d0d7212 */ /* 0x000fe200078e3cff */
[----:B------:R-:W-:Y:S01]  /*53a0*/  UIADD3 UR16, UPT, UPT, UR14, UR16, URZ ;  /* 0x000000100e107290 */ /* 0x000fe2000fffe0ff */
[----:B------:R-:W-:Y:S01]  /*53b0*/  SEL R14, R14, RZ, P0 ;  /* 0x000000ff0e0e7207 */ /* 0x000fe20000000000 */
[----:B------:R-:W-:Y:S01]  /*53c0*/  UMOV UR36, UR29 ;  /* 0x0000001d00247c82 */ /* 0x000fe20008000000 */
[----:B------:R-:W-:Y:S01]  /*53d0*/  IMAD.U32 R9, RZ, RZ, UR4 ;  /* 0x00000004ff097e24 */ /* 0x000fe2000f8e00ff */
[----:B------:R-:W-:Y:S04]  /*53e0*/  @!P1 R2UR UR4, R8 ;  /* 0x00000000080492ca */ /* 0x000fe800000e0000 */
[----:B------:R-:W-:Y:S11]  /*53f0*/  @!P1 R2UR UR5, R9 ;  /* 0x00000000090592ca */ /* 0x000ff600000e0000 */
[----:B------:R-:W-:Y:S02]  /*5400*/  @!UPT UIADD3 URZ, UPT, UPT, URZ, URZ, URZ ;  /* 0x000000fffffff290 */ /* 0x000fe4000fffe0ff */
[----:B------:R2:W-:Y:S01]  /*5410*/  @!UP0 UTMALDG.3D [UR8], [UR4], desc[UR6] ;  /* 0x00000608040085b4 */ /* 0x0005e20008011000 */
[----:B------:R2:W-:Y:S01]  /*5420*/  @!P1 SYNCS.ARRIVE.TRANS64.RED.A0TR RZ, [UR21+0xd8], R7 ;  /* 0x0000d807ffff99a7 */ /* 0x0005e20008300415 */
[----:B------:R-:W-:Y:S01]  /*5430*/  SYNCS.ARRIVE.TRANS64.RED.A1T0 RZ, [UR37], RZ ;  /* 0x000000ffffff79a7 */ /* 0x000fe20008100425 */
[----:B------:R-:W-:Y:S05]  /*5440*/  BRA.U UP1, `(.L_x_94) ;  /* 0xfffffff101687547 */ /* 0x000fea000b83ffff */
[----:B------:R-:W-:-:S04]  /*5450*/  SHF.L.U32 R3, R15, 0x1f, RZ ;  /* 0x0000001f0f037819 */ /* 0x000fc800000006ff */
[----:B------:R-:W3:Y:S02]  /*5460*/  SYNCS.PHASECHK.TRANS64.TRYWAIT P0, [UR21+0xe0], R3 ;  /* 0x0000e003ff0075a7 */ /* 0x000ee40008001115 */
[----:B---3--:R-:W-:Y:S05]  /*5470*/  @!P0 BRA `(.L_x_95) ;  /* 0x0000005000488947 */ /* 0x008fea0003800000 */
.L_x_201:
[----:B------:R-:W4:Y:S02]  /*5480*/  SYNCS.PHASECHK.TRANS64.TRYWAIT P0, [UR21+0xe8], R3 ;  /* 0x0000e803ff0075a7 */ /* 0x000f240008001115 */
[----:B----4-:R-:W-:Y:S05]  /*5490*/  @!P0 BRA `(.L_x_96) ;  /* 0x0000005000588947 */ /* 0x010fea0003800000 */
.L_x_203:
[----:B------:R-:W4:Y:S02]  /*54a0*/  SYNCS.PHASECHK.TRANS64.TRYWAIT P0, [UR21+0xf0], R3 ;  /* 0x0000f003ff0075a7 */ /* 0x000f240008001115 */
[----:B----4-:R-:W-:Y:S05]  /*54b0*/  @!P0 BRA `(.L_x_97) ;  /* 0x0000005000688947 */ /* 0x010fea0003800000 */
.L_x_205:
[----:B---3--:R-:W-:-:S07]  /*54c0*/  MOV R0, UR21 ;  /* 0x0000001500007c02 */ /* 0x008fce0008000f00 */
.L_x_98:
[----:B---3--:R-:W-:-:S04]  /*54d0*/  SHF.L.U32 R3, R15, 0x1f, RZ ;  /* 0x0000001f0f037819 */ /* 0x008fc800000006ff */
[----:B------:R3:W4:Y:S03]  /*54e0*/  SYNCS.PHASECHK.TRANS64.TRYWAIT P0, [R0+URZ+0xf8], R3 ;  /* 0x0000f803000075a7 */ /* 0x00072600080011ff */
[----:B----4-:R-:W-:Y:S05]  /*54f0*/  @!P0 NANOSLEEP.SYNCS 0x989680 ;  /* 0x009896800000895d */ /* 0x010fea0003900000 */
[----:B------:R-:W4:Y:S02]  /*5500*/  @!P0 SYNCS.PHASECHK.TRANS64 P0, [R0+URZ+0xf8], R3 ;  /* 0x0000f803000085a7 */ /* 0x000f2400080010ff */
[----:B-12-4-:R-:W-:Y:S05]  /*5510*/  @P0 EXIT ;  /* 0x000000000000094d */ /* 0x016fea0003800000 */
[----:B------:R-:W-:Y:S05]  /*5520*/  BRA `(.L_x_98) ;  /* 0xfffffffc00e87947 */ /* 0x000fea000383ffff */
.L_x_83:
[----:B------:R-:W-:-:S06]  /*5530*/  UISETP.GE.AND UP0, UPT, UR17, 0x4, UPT ;  /* 0x000000041100788c */ /* 0x000fcc000bf06270 */
[----:B------:R-:W-:-:S13]  /*5540*/  PLOP3.LUT P0, PT, PT, PT, UP0, 0x80, 0x8 ;  /* 0x000000000008781c */ /* 0x000fda0003f0f008 */
[----:B------:R-:W-:Y:S05]  /*5550*/  @!P0 EXIT ;  /* 0x000000000000894d */ /* 0x000fea0003800000 */
[----:B------:R-:W-:Y:S01]  /*5560*/  BAR.SYNC.DEFER_BLOCKING 0x6, 0xa0 ;  /* 0x0182800000007b1d */ /* 0x000fe20000010000 */
[C---:B------:R-:W-:Y:S01]  /*5570*/  IMAD.SHL.U32 R2, R94.reuse, 0x20, RZ ;  /* 0x000000205e027824 */ /* 0x040fe200078e00ff */
[C---:B------:R-:W-:Y:S01]  /*5580*/  SHF.L.U32 R37, R94.reuse, 0x10, RZ ;  /* 0x000000105e257819 */ /* 0x040fe200000006ff */
[C---:B------:R-:W-:Y:S01]  /*5590*/  IMAD.SHL.U32 R93, R94.reuse, 0x4, RZ ;  /* 0x000000045e5d7824 */ /* 0x040fe200078e00ff */
[----:B------:R-:W-:Y:S01]  /*55a0*/  LOP3.LUT R95, R94, 0x60, RZ, 0xc0, !PT ;  /* 0x000000605e5f7812 */ /* 0x000fe200078ec0ff */
[----:B------:R-:W-:Y:S01]  /*55b0*/  HFMA2 R86, -RZ, RZ, 0, 0 ;  /* 0x00000000ff567431 */ /* 0x000fe200000001ff */
[----:B------:R-:W-:Y:S02]  /*55c0*/  UMOV UR44, 0x400 ;  /* 0x00000400002c7882 */ /* 0x000fe40000000000 */
[----:B------:R-:W1:Y:S01]  /*55d0*/  LDC.64 R78, c[0x0][0x8b0] ;  /* 0x00022c00ff4e7b82 */ /* 0x000e620000000a00 */
[----:B------:R-:W-:Y:S01]  /*55e0*/  ULEA UR44, UR47, UR44, 0x18 ;  /* 0x0000002c2f2c7291 */ /* 0x000fe2000f8ec0ff */
[----:B------:R-:W-:Y:S01]  /*55f0*/  LOP3.LUT R6, R2, 0xc0, RZ, 0xc0, !PT ;  /* 0x000000c002067812 */ /* 0x000fe200078ec0ff */
[----:B------:R-:W2:Y:S01]  /*5600*/  LDCU.64 UR6, c[0x0][0x890] ;  /* 0x00011200ff0677ac */ /* 0x000ea20008000a00 */
[----:B------:R-:W-:Y:S01]  /*5610*/  LOP3.LUT R92, R94, 0x2, RZ, 0xc0, !PT ;  /* 0x000000025e5c7812 */ /* 0x000fe200078ec0ff */
[----:B------:R-:W-:Y:S01]  /*5620*/  IMAD.MOV.U32 R90, RZ, RZ, 0x1 ;  /* 0x00000001ff5a7424 */ /* 0x000fe200078e00ff */
[----:B------:R-:W-:Y:S01]  /*5630*/  LOP3.LUT R93, R6, 0x18, R93, 0xf8, !PT ;  /* 0x00000018065d7812 */ /* 0x000fe200078ef85d */
[----:B------:R-:W-:Y:S01]  /*5640*/  UIADD3 UR4, UPT, UPT, UR44, 0x200, URZ ;  /* 0x000002002c047890 */ /* 0x000fe2000fffe0ff */
[----:B------:R-:W3:Y:S01]  /*5650*/  LDC.64 R76, c[0x0][0x8a8] ;  /* 0x00022a00ff4c7b82 */ /* 0x000ee20000000a00 */
[----:B------:R-:W-:Y:S01]  /*5660*/  LOP3.LUT R37, R37, 0x600000, RZ, 0xc0, !PT ;  /* 0x0060000025257812 */ /* 0x000fe200078ec0ff */
[----:B------:R-:W-:Y:S01]  /*5670*/  IMAD.MOV.U32 R36, RZ, RZ, RZ ;  /* 0x000000ffff247224 */ /* 0x000fe200078e00ff */
[----:B------:R-:W-:-:S02]  /*5680*/  LOP3.LUT R93, R93, 0xf20, R2, 0xf8, !PT ;  /* 0x00000f205d5d7812 */ /* 0x000fc400078ef802 */
[----:B------:R-:W-:Y:S01]  /*5690*/  CS2R R88, SRZ ;  /* 0x0000000000587805 */ /* 0x000fe2000001ff00 */
[----:B------:R-:W-:Y:S01]  /*56a0*/  IMAD.U32 R84, RZ, RZ, UR4 ;  /* 0x00000004ff547e24 */ /* 0x000fe2000f8e00ff */
[----:B------:R-:W-:Y:S01]  /*56b0*/  LOP3.LUT R94, R94, 0x4, RZ, 0xc0, !PT ;  /* 0x000000045e5e7812 */ /* 0x000fe200078ec0ff */
[----:B------:R-:W4:Y:S01]  /*56c0*/  LDCU UR60, c[0x0][0x370] ;  /* 0x00006e00ff3c77ac */ /* 0x000f220008000800 */
[----:B------:R-:W4:Y:S02]  /*56d0*/  LDS R0, [UR44+0x1c0] ;  /* 0x0001c02cff007984 */ /* 0x000f240008000800 */
[----:B------:R-:W-:Y:S01]  /*56e0*/  LEA R93, R93, R84, 0x1 ;  /* 0x000000545d5d7211 */ /* 0x000fe200078e08ff */
[----:B------:R-:W1:Y:S01]  /*56f0*/  LDCU UR43, c[0x0][0xb0c] ;  /* 0x00016180ff2b77ac */ /* 0x000e620008000800 */
[----:B--2---:R-:W-:Y:S01]  /*5700*/  IMAD.U32 R97, RZ, RZ, UR6 ;  /* 0x00000006ff617e24 */ /* 0x004fe2000f8e00ff */
[----:B------:R-:W-:Y:S02]  /*5710*/  MOV R96, UR7 ;  /* 0x0000000700607c02 */ /* 0x000fe40008000f00 */
[--C-:B------:R-:W-:Y:S01]  /*5720*/  IMAD R92, R92, -0x10, R93.reuse ;  /* 0xfffffff05c5c7824 */ /* 0x100fe200078e025d */
[----:B------:R-:W2:Y:S01]  /*5730*/  LDCU UR39, c[0x0][0xb30] ;  /* 0x00016600ff2777ac */ /* 0x000ea20008000800 */
[----:B------:R-:W-:Y:S01]  /*5740*/  IMAD R91, R94, -0x10, R93 ;  /* 0xfffffff05e5b7824 */ /* 0x000fe200078e025d */
[----:B------:R-:W1:Y:S01]  /*5750*/  LDCU.64 UR54, c[0x0][0x888] ;  /* 0x00011100ff3677ac */ /* 0x000e620008000a00 */
[----:B------:R-:W1:Y:S01]  /*5760*/  LDCU.64 UR40, c[0x0][0xb28] ;  /* 0x00016500ff2877ac */ /* 0x000e620008000a00 */
[----:B------:R-:W1:Y:S01]  /*5770*/  LDCU.128 UR56, c[0x0][0xb10] ;  /* 0x00016200ff3877ac */ /* 0x000e620008000c00 */
[----:B------:R-:W1:Y:S01]  /*5780*/  LDCU UR53, c[0x0][0x374] ;  /* 0x00006e80ff3577ac */ /* 0x000e620008000800 */
[----:B------:R-:W-:Y:S01]  /*5790*/  UMOV UR52, URZ ;  /* 0x000000ff00347c82 */ /* 0x000fe20008000000 */
[----:B------:R-:W-:Y:S01]  /*57a0*/  UMOV UR46, URZ ;  /* 0x000000ff002e7c82 */ /* 0x000fe20008000000 */
[----:B-1234-:R-:W-:-:S07]  /*57b0*/  IMAD.IADD R37, R0, 0x1, R37 ;  /* 0x0000000100257824 */ /* 0x01efce00078e0225 */
.L_x_142:
[----:B------:R-:W-:Y:S02]  /*57c0*/  LEA R3, R86, UR44, 0x3 ;  /* 0x0000002c56037c11 */ /* 0x000fe4000f8e18ff */
[----:B------:R-:W-:Y:S02]  /*57d0*/  SHF.L.U32 R0, R88, 0x1f, RZ ;  /* 0x0000001f58007819 */ /* 0x000fe400000006ff */
[----:B------:R-:W-:Y:S02]  /*57e0*/  LEA R5, R86, UR44, 0x4 ;  /* 0x0000002c56057c11 */ /* 0x000fe4000f8e20ff */
[----:B-1----:R-:W1:Y:S02]  /*57f0*/  SYNCS.PHASECHK.TRANS64.TRYWAIT P0, [R3+URZ+0x110], R0 ;  /* 0x00011000030075a7 */ /* 0x002e6400080011ff */
[----:B-12---:R-:W-:Y:S05]  /*5800*/  @!P0 BRA `(.L_x_99) ;  /* 0x0000004c00ac8947 */ /* 0x006fea0003800000 */
.L_x_206:
        /* <DEDUP_REMOVED lines=11> */
[----:B------:R-:W-:Y:S01]  /*58c0*/  PLOP3.LUT P0, PT, PT, PT, UP1, 0x80, 0x8 ;  /* 0x000000000008781c */ /* 0x000fe20003f0f018 */
[----:B------:R-:W-:Y:S11]  /*58d0*/  UP2UR UR62, UPR, URZ, 0x2 ;  /* 0x00000002ff3e7883 */ /* 0x000ff60008000000 */
[----:B------:R-:W-:Y:S01]  /*58e0*/  @!UPT UIADD3 URZ, UPT, UPT, URZ, URZ, URZ ;  /* 0x000000fffffff290 */ /* 0x000fe2000fffe0ff */
[----:B-1----:R-:W-:Y:S02]  /*58f0*/  @P0 SHF.R.U32.HI R0, RZ, 0x10, R5 ;  /* 0x00000010ff000819 */ /* 0x002fe40000011605 */
        /* <DEDUP_REMOVED lines=12> */
[----:B------:R-:W2:Y:S01]  /*59c0*/  LDCU UR12, c[0x0][0xb20] ;  /* 0x00016400ff0c77ac */ /* 0x000ea20008000800 */
[----:B------:R-:W-:Y:S02]  /*59d0*/  UIMAD.WIDE.U32 UR4, UR53, UR59, URZ ;  /* 0x0000003b350472a5 */ /* 0x000fe4000f8e00ff */
[----:B------:R-:W-:Y:S02]  /*59e0*/  UIMAD.WIDE.U32 UR6, UR60, UR56, URZ ;  /* 0x000000383c0672a5 */ /* 0x000fe4000f8e00ff */
[----:B------:R-:W-:Y:S02]  /*59f0*/  UISETP.NE.AND UP0, UPT, UR58, 0x1, UPT ;  /* 0x000000013a00788c */ /* 0x000fe4000bf05270 */
[----:B------:R-:W-:Y:S02]  /*5a00*/  UIMAD.WIDE.U32 UR8, UR37, UR59, URZ ;  /* 0x0000003b250872a5 */ /* 0x000fe4000f8e00ff */
[----:B------:R-:W-:Y:S02]  /*5a10*/  UIMAD.WIDE.U32 UR10, UR38, UR56, URZ ;  /* 0x00000038260a72a5 */ /* 0x000fe4000f8e00ff */
[----:B------:R-:W-:Y:S02]  /*5a20*/  UISETP.NE.AND UP1, UPT, UR43, 0x1, UPT ;  /* 0x000000012b00788c */ /* 0x000fe4000bf25270 */
[----:B------:R-:W-:Y:S01]  /*5a30*/  UISETP.NE.AND UP2, UPT, UR42, 0x1, UPT ;  /* 0x000000012a00788c */ /* 0x000fe2000bf45270 */
[----:B------:R-:W-:Y:S02]  /*5a40*/  UMOV UR4, UR5 ;  /* 0x0000000500047c82 */ /* 0x000fe40008000000 */
[----:B--2---:R-:W-:Y:S03]  /*5a50*/  USHF.R.U32.HI UR5, URZ, UR12, UR4 ;  /* 0x0000000cff057299 */ /* 0x004fe60008011604 */
[----:B------:R-:W-:Y:S02]  /*5a60*/  UMOV UR4, UR7 ;  /* 0x0000000700047c82 */ /* 0x000fe40008000000 */
[----:B------:R-:W-:Y:S02]  /*5a70*/  USHF.R.U32.HI UR7, URZ, UR57, UR4 ;  /* 0x00000039ff077299 */ /* 0x000fe40008011604 */
[----:B------:R-:W-:Y:S02]  /*5a80*/  USEL UR4, UR53, UR5, !UP0 ;  /* 0x0000000535047287 */ /* 0x000fe4000c000000 */
[----:B------:R-:W-:Y:S01]  /*5a90*/  USEL UR7, UR60, UR7, !UP1 ;  /* 0x000000073c077287 */ /* 0x000fe2000c800000 */
[----:B------:R-:W-:Y:S01]  /*5aa0*/  UMOV UR5, UR9 ;  /* 0x0000000900057c82 */ /* 0x000fe20008000000 */
[----:B------:R-:W-:Y:S02]  /*5ab0*/  UIMAD.WIDE.U32 UR8, UR4, UR40, URZ ;  /* 0x00000028040872a5 */ /* 0x000fe4000f8e00ff */
[----:B------:R-:W-:Y:S03]  /*5ac0*/  USHF.R.U32.HI UR6, URZ, UR12, UR5 ;  /* 0x0000000cff067299 */ /* 0x000fe60008011605 */
[----:B------:R-:W-:Y:S01]  /*5ad0*/  UMOV UR5, UR11 ;  /* 0x0000000b00057c82 */ /* 0x000fe20008000000 */
[----:B------:R-:W-:Y:S02]  /*5ae0*/  UIMAD.WIDE.U32 UR10, UR7, UR40, URZ ;  /* 0x00000028070a72a5 */ /* 0x000fe4000f8e00ff */
[----:B------:R-:W-:Y:S02]  /*5af0*/  USHF.R.U32.HI UR12, URZ, UR57, UR5 ;  /* 0x00000039ff0c7299 */ /* 0x000fe40008011605 */
[----:B------:R-:W-:Y:S01]  /*5b00*/  USEL UR6, UR37, UR6, !UP0 ;  /* 0x0000000625067287 */ /* 0x000fe2000c000000 */
[----:B------:R-:W-:Y:S02]  /*5b10*/  UMOV UR5, UR9 ;  /* 0x0000000900057c82 */ /* 0x000fe40008000000 */
[----:B------:R-:W-:Y:S01]  /*5b20*/  UMOV UR10, UR11 ;  /* 0x0000000b000a7c82 */ /* 0x000fe20008000000 */
[----:B------:R-:W-:Y:S02]  /*5b30*/  @UP2 USHF.R.U32.HI UR4, URZ, UR41, UR5 ;  /* 0x00000029ff042299 */ /* 0x000fe40008011605 */
[----:B------:R-:W-:Y:S02]  /*5b40*/  @UP2 USHF.R.U32.HI UR7, URZ, UR41, UR10 ;  /* 0x00000029ff072299 */ /* 0x000fe4000801160a */
[----:B------:R-:W-:Y:S02]  /*5b50*/  UIMAD UR4, UR42, UR4, URZ ;  /* 0x000000042a0472a4 */ /* 0x000fe4000f8e02ff */
        /* <DEDUP_REMOVED lines=8> */
[----:B------:R-:W-:Y:S02]  /*5be0*/  USEL UR11, UR6, UR4, !UP2 ;  /* 0x00000004060b7287 */ /* 0x000fe4000d000000 */
[----:B------:R-:W-:Y:S02]  /*5bf0*/  UIADD3 UR8, UPT, UPT, -UR5, URZ, URZ ;  /* 0x000000ff05087290 */ /* 0x000fe4000fffe1ff */
[----:B------:R-:W-:Y:S01]  /*5c00*/  UIADD3 UR10, UPT, UPT, -UR11, URZ, URZ ;  /* 0x000000ff0b0a7290 */ /* 0x000fe2000fffe1ff */
[----:B------:R-:W-:Y:S01]  /*5c10*/  @!UP0 UMOV UR4, UR9 ;  /* 0x0000000900048c82 */ /* 0x000fe20008000000 */
[----:B------:R-:W-:Y:S02]  /*5c20*/  UIADD3 UR9, UPT, UPT, -UR6, URZ, URZ ;  /* 0x000000ff06097290 */ /* 0x000fe4000fffe1ff */
[----:B------:R-:W-:Y:S02]  /*5c30*/  @!UP0 USHF.R.U32.HI UR4, URZ, UR41, UR4 ;  /* 0x00000029ff048299 */ /* 0x000fe40008011604 */
[----:B------:R-:W-:Y:S02]  /*5c40*/  UIMAD UR10, UR42, UR10, UR6 ;  /* 0x0000000a2a0a72a4 */ /* 0x000fe4000f8e0206 */
[----:B------:R-:W-:Y:S04]  /*5c50*/  @!UP0 USEL UR4, UR5, UR4, !UP2 ;  /* 0x0000000405048287 */ /* 0x000fe8000d000000 */
[----:B------:R-:W-:Y:S02]  /*5c60*/  @!UP0 UIMAD UR10, UR7, UR10, UR4 ;  /* 0x0000000a070a82a4 */ /* 0x000fe4000f8e0204 */
[----:B------:R-:W-:Y:S02]  /*5c70*/  @!UP0 UIADD3 UR11, UPT, UPT, UR11, -UR4, URZ ;  /* 0x800000040b0b8290 */ /* 0x000fe4000fffe0ff */
[----:B------:R-:W-:Y:S02]  /*5c80*/  UIMAD UR7, UR43, UR8, UR38 ;  /* 0x000000082b0772a4 */ /* 0x000fe4000f8e0226 */
[----:B------:R-:W-:Y:S02]  /*5c90*/  @!UP0 UIMAD UR6, UR11, UR42, UR5 ;  /* 0x0000002a0b0682a4 */ /* 0x000fe4000f8e0205 */
[----:B------:R-:W-:Y:S01]  /*5ca0*/  UIMAD UR4, UR58, UR9, UR37 ;  /* 0x000000093a0472a4 */ /* 0x000fe2000f8e0225 */
[----:B------:R-:W-:Y:S02]  /*5cb0*/  @!UP0 UMOV UR5, UR10 ;  /* 0x0000000a00058c82 */ /* 0x000fe40008000000 */
[----:B------:R-:W-:Y:S02]  /*5cc0*/  UIMAD UR38, UR5, UR43, UR7 ;  /* 0x0000002b052672a4 */ /* 0x000fe4000f8e0207 */
[----:B------:R-:W-:Y:S11]  /*5cd0*/  UIMAD UR37, UR6, UR58, UR4 ;  /* 0x0000003a062572a4 */ /* 0x000ff6000f8e0204 */
[----:B------:R-:W-:Y:S01]  /*5ce0*/  @!UPT UIADD3 URZ, UPT, UPT, URZ, URZ, URZ ;  /* 0x000000fffffff290 */ /* 0x000fe2000fffe0ff */
.L_x_100:
[----:B------:R-:W-:Y:S01]  /*5cf0*/  UISETP.NE.AND UP0, UPT, UR39, 0x1, UPT ;  /* 0x000000012700788c */ /* 0x000fe2000bf05270 */
[----:B------:R-:W-:Y:S01]  /*5d00*/  LOP3.LUT P0, RZ, R84, 0x1b0, RZ, 0xc0, !PT ;  /* 0x000001b054ff7812 */ /* 0x000fe2000780c0ff */
[----:B------:R-:W-:Y:S01]  /*5d10*/  USHF.L.U32 UR50, UR16, 0x7, URZ ;  /* 0x0000000710327899 */ /* 0x000fe200080006ff */
[----:B------:R-:W-:Y:S01]  /*5d20*/  BSSY.RECONVERGENT B6, `(.L_x_101) ;  /* 0x0000034000067945 */ /* 0x000fe20003800200 */
[----:B------:R-:W-:Y:S01]  /*5d30*/  USHF.L.U32 UR49, UR20, 0x7, URZ ;  /* 0x0000000714317899 */ /* 0x000fe200080006ff */
[----:B------:R-:W-:Y:S06]  /*5d40*/  IADD3 R86, PT, PT, R86, 0x1, RZ ;  /* 0x0000000156567810 */ /* 0x000fec0007ffe0ff */
[----:B------:R-:W2:Y:S01]  /*5d50*/  @!UP0 LDCU.128 UR12, c[0x0][0xb10] ;  /* 0x00016200ff0c87ac */ /* 0x000ea20008000c00 */
[----:B------:R-:W3:Y:S01]  /*5d60*/  @!UP0 LDCU UR5, c[0x0][0xb0c] ;  /* 0x00016180ff0587ac */ /* 0x000ee20008000800 */
[----:B------:R-:W4:Y:S01]  /*5d70*/  @!UP0 LDCU UR10, c[0x0][0xb20] ;  /* 0x00016400ff0a87ac */ /* 0x000f220008000800 */
[----:B--2---:R-:W-:Y:S02]  /*5d80*/  UIMAD.WIDE.U32 UR8, UR38, UR12, URZ ;  /* 0x0000000c260872a5 */ /* 0x004fe4000f8e00ff */
[----:B------:R-:W-:Y:S02]  /*5d90*/  UIMAD.WIDE.U32 UR6, UR37, UR15, URZ ;  /* 0x0000000f250672a5 */ /* 0x000fe4000f8e00ff */
[----:B------:R-:W-:Y:S03]  /*5da0*/  @!UP0 UISETP.NE.AND UP1, UPT, UR14, 0x1, UPT ;  /* 0x000000010e00888c */ /* 0x000fe6000bf25270 */
[----:B------:R-:W-:Y:S01]  /*5db0*/  @!UP0 UMOV UR4, UR9 ;  /* 0x0000000900048c82 */ /* 0x000fe20008000000 */
[----:B---3--:R-:W-:Y:S02]  /*5dc0*/  @!UP0 UISETP.NE.AND UP2, UPT, UR5, 0x1, UPT ;  /* 0x000000010500888c */ /* 0x008fe4000bf45270 */
[----:B------:R-:W-:Y:S01]  /*5dd0*/  @!UP0 USHF.R.U32.HI UR4, URZ, UR13, UR4 ;  /* 0x0000000dff048299 */ /* 0x000fe20008011604 */
[----:B------:R-:W-:Y:S02]  /*5de0*/  @!UP0 UMOV UR6, UR7 ;  /* 0x0000000700068c82 */ /* 0x000fe40008000000 */
[----:B----4-:R-:W-:Y:S02]  /*5df0*/  @!UP0 USHF.R.U32.HI UR6, URZ, UR10, UR6 ;  /* 0x0000000aff068299 */ /* 0x010fe40008011606 */
[----:B------:R-:W-:Y:S02]  /*5e00*/  @!UP0 USEL UR7, UR38, UR4, !UP2 ;  /* 0x0000000426078287 */ /* 0x000fe4000d000000 */
[----:B------:R-:W-:Y:S04]  /*5e10*/  @!UP0 USEL UR6, UR37, UR6, !UP1 ;  /* 0x0000000625068287 */ /* 0x000fe8000c800000 */
[----:B------:R-:W-:Y:S02]  /*5e20*/  @!UP0 UIADD3 UR4, UPT, UPT, -UR7, UR6, URZ ;  /* 0x0000000607048290 */ /* 0x000fe4000fffe1ff */
[----:B------:R-:W-:Y:S02]  /*5e30*/  @!UP0 UIADD3 UR6, UPT, UPT, UR7, -UR6, URZ ;  /* 0x8000000607068290 */ /* 0x000fe4000fffe0ff */
[----:B------:R-:W-:Y:S02]  /*5e40*/  @!UP0 UIMAD UR38, UR4, UR5, UR38 ;  /* 0x00000005042682a4 */ /* 0x000fe4000f8e0226 */
[----:B------:R-:W-:Y:S01]  /*5e50*/  @!UP0 UIMAD UR37, UR6, UR14, UR37 ;  /* 0x0000000e062582a4 */ /* 0x000fe2000f8e0225 */
[----:B------:R-:W-:Y:S11]  /*5e60*/  @!P0 BRA `(.L_x_102) ;  /* 0x00000000007c8947 */ /* 0x000ff60003800000 */
[----:B------:R-:W2:Y:S01]  /*5e70*/  LDCU.64 UR8, c[0x4][0x80] ;  /* 0x01001000ff0877ac */ /* 0x000ea20008000a00 */
[----:B------:R-:W-:Y:S01]  /*5e80*/  MOV R2, 0x0 ;  /* 0x0000000000027802 */ /* 0x000fe20000000f00 */
[----:B------:R-:W-:Y:S02]  /*5e90*/  HFMA2 R12, -RZ, RZ, 0, 5.9604644775390625e-08 ;  /* 0x00000001ff0c7431 */ /* 0x000fe400000001ff */
[----:B------:R-:W-:Y:S01]  /*5ea0*/  IMAD.MOV.U32 R8, RZ, RZ, 0x70 ;  /* 0x00000070ff087424 */ /* 0x000fe200078e00ff */
[----:B------:R3:W4:Y:S01]  /*5eb0*/  LDC.64 R14, c[0x4][R2] ;  /* 0x01000000020e7b82 */ /* 0x0007220000000a00 */
[----:B------:R-:W1:Y:S01]  /*5ec0*/  LDCU.64 UR6, c[0x4][0x88] ;  /* 0x01001100ff0677ac */ /* 0x000e620008000a00 */
[----:B------:R-:W-:Y:S01]  /*5ed0*/  IMAD.MOV.U32 R13, RZ, RZ, RZ ;  /* 0x000000ffff0d7224 */ /* 0x000fe200078e00ff */
[----:B------:R-:W1:Y:S01]  /*5ee0*/  LDCU.64 UR4, c[0x4][0x8] ;  /* 0x01000100ff0477ac */ /* 0x000e620008000a00 */
[----:B--2---:R-:W-:Y:S01]  /*5ef0*/  MOV R5, UR9 ;  /* 0x0000000900057c02 */ /* 0x004fe20008000f00 */
[----:B------:R-:W-:Y:S01]  /*5f00*/  IMAD.U32 R4, RZ, RZ, UR8 ;  /* 0x00000008ff047e24 */ /* 0x000fe2000f8e00ff */
[----:B-1----:R-:W-:Y:S01]  /*5f10*/  MOV R7, UR7 ;  /* 0x0000000700077c02 */ /* 0x002fe20008000f00 */
[----:B------:R-:W-:Y:S01]  /*5f20*/  IMAD.U32 R6, RZ, RZ, UR6 ;  /* 0x00000006ff067e24 */ /* 0x000fe2000f8e00ff */
[----:B------:R-:W-:Y:S01]  /*5f30*/  MOV R11, UR5 ;  /* 0x00000005000b7c02 */ /* 0x000fe20008000f00 */
[----:B------:R-:W-:Y:S02]  /*5f40*/  IMAD.U32 R10, RZ, RZ, UR4 ;  /* 0x00000004ff0a7e24 */ /* 0x000fe4000f8e00ff */
[----:B------:R-:W-:Y:S07]  /*5f50*/  LEPC R20, `(.L_x_103) ;  /* 0x000000001014794e */ /* 0x000fee0000000000 */
[----:B---345:R-:W-:Y:S05]  /*5f60*/  CALL.ABS.NOINC R14 ;  /* 0x000000000e007343 */ /* 0x038fea0003c00000 */
.L_x_103:
[----:B------:R-:W1:Y:S01]  /*5f70*/  LDCU.64 UR8, c[0x4][0x80] ;  /* 0x01001000ff0877ac */ /* 0x000e620008000a00 */
[----:B------:R-:W2:Y:S01]  /*5f80*/  LDC.64 R2, c[0x4][R2] ;  /* 0x0100000002027b82 */ /* 0x000ea20000000a00 */
[----:B------:R-:W-:Y:S02]  /*5f90*/  HFMA2 R12, -RZ, RZ, 0, 5.9604644775390625e-08 ;  /* 0x00000001ff0c7431 */ /* 0x000fe400000001ff */
[----:B------:R-:W-:Y:S02]  /*5fa0*/  IMAD.MOV.U32 R8, RZ, RZ, 0x70 ;  /* 0x00000070ff087424 */ /* 0x000fe400078e00ff */
[----:B------:R-:W-:Y:S01]  /*5fb0*/  IMAD.MOV.U32 R13, RZ, RZ, RZ ;  /* 0x000000ffff0d7224 */ /* 0x000fe200078e00ff */
[----:B------:R-:W3:Y:S01]  /*5fc0*/  LDCU.64 UR6, c[0x4][0x88] ;  /* 0x01001100ff0677ac */ /* 0x000ee20008000a00 */
[----:B------:R-:W4:Y:S01]  /*5fd0*/  LDCU.64 UR4, c[0x4][0x8] ;  /* 0x01000100ff0477ac */ /* 0x000f220008000a00 */
[----:B-1----:R-:W-:Y:S02]  /*5fe0*/  MOV R4, UR8 ;  /* 0x0000000800047c02 */ /* 0x002fe40008000f00 */
[----:B------:R-:W-:Y:S02]  /*5ff0*/  MOV R5, UR9 ;  /* 0x0000000900057c02 */ /* 0x000fe40008000f00 */
[----:B---3--:R-:W-:Y:S01]  /*6000*/  MOV R7, UR7 ;  /* 0x0000000700077c02 */ /* 0x008fe20008000f00 */
[----:B------:R-:W-:Y:S01]  /*6010*/  IMAD.U32 R6, RZ, RZ, UR6 ;  /* 0x00000006ff067e24 */ /* 0x000fe2000f8e00ff */
[----:B----4-:R-:W-:Y:S01]  /*6020*/  MOV R11, UR5 ;  /* 0x00000005000b7c02 */ /* 0x010fe20008000f00 */
[----:B------:R-:W-:Y:S02]  /*6030*/  IMAD.U32 R10, RZ, RZ, UR4 ;  /* 0x00000004ff0a7e24 */ /* 0x000fe4000f8e00ff */
[----:B------:R-:W-:Y:S07]  /*6040*/  LEPC R20, `(.L_x_102) ;  /* 0x000000001014794e */ /* 0x000fee0000000000 */
[----:B--2---:R-:W-:Y:S05]  /*6050*/  CALL.ABS.NOINC R2 ;  /* 0x0000000002007343 */ /* 0x004fea0003c00000 */
.L_x_102:
[----:B------:R-:W-:Y:S05]  /*6060*/  BSYNC.RECONVERGENT B6 ;  /* 0x0000000000067941 */ /* 0x000fea0003800200 */
.L_x_101:
[----:B------:R-:W-:Y:S02]  /*6070*/  R2UR UR6, R83 ;  /* 0x00000000530672ca */ /* 0x000fe400000e0000 */
[----:B------:R-:W-:Y:S02]  /*6080*/  R2UR UR5, R97 ;  /* 0x00000000610572ca */ /* 0x000fe400000e0000 */
[----:B------:R-:W-:Y:S02]  /*6090*/  R2UR UR4, R96 ;  /* 0x00000000600472ca */ /* 0x000fe400000e0000 */
[----:B------:R-:W-:Y:S02]  /*60a0*/  ISETP.NE.U32.AND P4, PT, R78, RZ, PT ;  /* 0x000000ff4e00720c */ /* 0x000fe40003f85070 */
[----:B------:R-:W-:Y:S02]  /*60b0*/  ISETP.NE.U32.AND P2, PT, RZ, UR54, PT ;  /* 0x00000036ff007c0c */ /* 0x000fe4000bf45070 */
[----:B------:R-:W-:Y:S02]  /*60c0*/  ISETP.NE.AND.EX P4, PT, R79, RZ, PT, P4 ;  /* 0x000000ff4f00720c */ /* 0x000fe40003f85340 */
[----:B------:R-:W-:Y:S01]  /*60d0*/  ISETP.NE.AND.EX P2, PT, RZ, UR55, PT, P2 ;  /* 0x00000037ff007c0c */ /* 0x000fe2000bf45320 */
[----:B------:R-:W-:Y:S02]  /*60e0*/  UISETP.NE.AND UP2, UPT, UR6, URZ, UPT ;  /* 0x000000ff0600728c */ /* 0x000fe4000bf45270 */
[----:B------:R-:W-:Y:S04]  /*60f0*/  UISETP.NE.U32.AND UP0, UPT, UR5, URZ, UPT ;  /* 0x000000ff0500728c */ /* 0x000fe8000bf05070 */
[----:B------:R-:W-:Y:S01]  /*6100*/  UISETP.NE.AND.EX UP1, UPT, UR4, URZ, UPT, UP0 ;  /* 0x000000ff0400728c */ /* 0x000fe2000bf25300 */
[----:B------:R-:W-:Y:S01]  /*6110*/  PLOP3.LUT P1, PT, PT, PT, UP2, 0x80, 0x8 ;  /* 0x000000000008781c */ /* 0x000fe20003f2f028 */
[----:B------:R-:W-:Y:S03]  /*6120*/  UPLOP3.LUT UP0, UPT, UPT, UPT, UPT, 0x40, 0x4 ;  /* 0x000000000004789c */ /* 0x000fe60003f0e870 */
[----:B------:R-:W-:Y:S06]  /*6130*/  @UP2 UPLOP3.LUT UP0, UPT, UPT, UPT, UP1, 0x80, 0x8 ;  /* 0x000000000008289c */ /* 0x000fec0003f0f010 */
[----:B------:R-:W-:Y:S01]  /*6140*/  PLOP3.LUT P0, PT, PT, PT, UP0, 0x80, 0x8 ;  /* 0x000000000008781c */ /* 0x000fe20003f0f008 */
[----:B------:R-:W-:Y:S01]  /*6150*/  @!UPT UIADD3 URZ, UPT, UPT, URZ, URZ, URZ ;  /* 0x000000fffffff290 */ /* 0x000fe2000fffe0ff */
[----:B------:R-:W-:Y:S11]  /*6160*/  BRA.U !UP1, `(.L_x_104) ;  /* 0x0000000109407547 */ /* 0x000ff6000b800000 */
[----:B------:R-:W-:Y:S01]  /*6170*/  UISETP.NE.U32.AND UP0, UPT, UR54, URZ, UPT ;  /* 0x000000ff3600728c */ /* 0x000fe2000bf05070 */
[----:B------:R-:W-:Y:S01]  /*6180*/  R2UR UR6, R97 ;  /* 0x00000000610672ca */ /* 0x000fe200000e0000 */
[----:B------:R-:W2:Y:S01]  /*6190*/  LDCU.64 UR8, c[0x0][0x358] ;  /* 0x00006b00ff0877ac */ /* 0x000ea20008000a00 */
[----:B------:R-:W-:Y:S02]  /*61a0*/  HFMA2 R80, -RZ, RZ, 0, 5.9604644775390625e-08 ;  /* 0x00000001ff507431 */ /* 0x000fe400000001ff */
[----:B-1----:R-:W-:Y:S01]  /*61b0*/  IMAD.MOV.U32 R0, RZ, RZ, 0x1 ;  /* 0x00000001ff007424 */ /* 0x002fe200078e00ff */
[----:B------:R-:W-:Y:S06]  /*61c0*/  UISETP.NE.AND.EX UP0, UPT, UR55, URZ, UPT, UP0 ;  /* 0x000000ff3700728c */ /* 0x000fec000bf05300 */
[----:B------:R-:W-:Y:S05]  /*61d0*/  PLOP3.LUT P3, PT, PT, PT, UP0, 0x80, 0x8 ;  /* 0x000000000008781c */ /* 0x000fea0003f6f008 */
[----:B------:R-:W1:Y:S01]  /*61e0*/  @UP0 LDCU.64 UR4, c[0x0][0x888] ;  /* 0x00011100ff0407ac */ /* 0x000e620008000a00 */
[----:B------:R-:W-:Y:S07]  /*61f0*/  @UP0 UIMAD UR6, UR36, UR6, URZ ;  /* 0x00000006240602a4 */ /* 0x000fee000f8e02ff */
[----:B------:R-:W-:Y:S01]  /*6200*/  @!P3 PRMT R80, R0, 0x7610, R80 ;  /* 0x000076100050b816 */ /* 0x000fe20000000050 */
[----:B-1----:R-:W-:Y:S06]  /*6210*/  @UP0 UIMAD.WIDE UR4, UR6, 0x4, UR4 ;  /* 0x00000004060408a5 */ /* 0x002fec000f8e0204 */
[----:B------:R-:W-:Y:S02]  /*6220*/  IMAD.U32 R2, RZ, RZ, UR4 ;  /* 0x00000004ff027e24 */ /* 0x000fe4000f8e00ff */
[----:B------:R-:W-:Y:S03]  /*6230*/  IMAD.U32 R3, RZ, RZ, UR5 ;  /* 0x00000005ff037e24 */ /* 0x000fe6000f8e00ff */
[----:B------:R-:W1:Y:S02]  /*6240*/  @!UP0 LDCU UR4, c[0x0][0x880] ;  /* 0x00011000ff0487ac */ /* 0x000e640008000800 */
[----:B--2--5:R2:W5:Y:S02]  /*6250*/  @P3 LDG.E R41, desc[UR8][R2.64] ;  /* 0x0000000802293981 */ /* 0x024564000c1e1900 */
[----:B-12---:R-:W-:Y:S02]  /*6260*/  @!P3 MOV R41, UR4 ;  /* 0x000000040029bc02 */ /* 0x006fe40008000f00 */
.L_x_104:
[----:B------:R-:W-:Y:S05]  /*6270*/  @!P4 BRA `(.L_x_105) ;  /* 0x000000000024c947 */ /* 0x000fea0003800000 */
[----:B------:R-:W-:Y:S01]  /*6280*/  ISETP.NE.U32.AND P3, PT, R76, RZ, PT ;  /* 0x000000ff4c00720c */ /* 0x000fe20003f65070 */
[----:B------:R-:W2:Y:S03]  /*6290*/  LDCU.64 UR4, c[0x0][0x358] ;  /* 0x00006b00ff0477ac */ /* 0x000ea60008000a00 */
[----:B------:R-:W-:Y:S11]  /*62a0*/  ISETP.NE.AND.EX P3, PT, R77, RZ, PT, P3 ;  /* 0x000000ff4d00720c */ /* 0x000ff60003f65330 */
[----:B------:R-:W-:Y:S02]  /*62b0*/  @!UPT UIADD3 URZ, UPT, UPT, URZ, URZ, URZ ;  /* 0x000000fffffff290 */ /* 0x000fe4000fffe0ff */
[----:B------:R-:W3:Y:S01]  /*62c0*/  @P3 LDC.64 R2, c[0x0][0x8a8] ;  /* 0x00022a00ff023b82 */ /* 0x000ee20000000a00 */
[----:B-1----:R-:W-:Y:S04]  /*62d0*/  @P3 IMAD R0, R78, UR36, RZ ;  /* 0x000000244e003c24 */ /* 0x002fe8000f8e02ff */
[----:B---3--:R-:W-:Y:S05]  /*62e0*/  @P3 IMAD.WIDE R2, R0, 0x4, R2 ;  /* 0x0000000400023825 */ /* 0x008fea00078e0202 */
[----:B--2--5:R2:W5:Y:S02]  /*62f0*/  @P3 LDG.E R38, desc[UR4][R2.64] ;  /* 0x0000000402263981 */ /* 0x024564000c1e1900 */
[----:B--2---:R-:W3:Y:S02]  /*6300*/  @!P3 LDC R38, c[0x0][0x8a0] ;  /* 0x00022800ff26bb82 */ /* 0x004ee40000000800 */
.L_x_105:
[----:B-----5:R-:W-:Y:S01]  /*6310*/  FSETP.NEU.AND P3, PT, R41, RZ, PT ;  /* 0x000000ff2900720b */ /* 0x020fe20003f6d000 */
[----:B------:R-:W-:Y:S01]  /*6320*/  BSSY B1, `(.L_x_106) ;  /* 0x0000039000017945 */ /* 0x000fe20003800000 */
[----:B------:R-:W-:Y:S01]  /*6330*/  SEL R3, RZ, 0xffffffff, P2 ;  /* 0xffffffffff037807 */ /* 0x000fe20001000000 */
[----:B------:R-:W-:Y:S01]  /*6340*/  IMAD.MOV.U32 R47, RZ, RZ, 0x1 ;  /* 0x00000001ff2f7424 */ /* 0x000fe200078e00ff */
[----:B------:R-:W-:Y:S01]  /*6350*/  @P1 LOP3.LUT P2, RZ, R80, 0xff, RZ, 0xc0, !PT ;  /* 0x000000ff50ff1812 */ /* 0x000fe2000784c0ff */
[----:B------:R-:W-:Y:S01]  /*6360*/  IMAD R39, R36, 0x80, R37 ;  /* 0x0000008024277824 */ /* 0x000fe200078e0225 */
[----:B------:R-:W-:Y:S01]  /*6370*/  @P1 SEL R2, RZ, 0xffffffff, P3 ;  /* 0xffffffffff021807 */ /* 0x000fe20001800000 */
[----:B------:R-:W-:Y:S01]  /*6380*/  IMAD R87, R94, -0x10, R92 ;  /* 0xfffffff05e577824 */ /* 0x000fe200078e025c */
[----:B------:R-:W-:Y:S01]  /*6390*/  LOP3.LUT R90, R90, 0x1, RZ, 0x3c, !PT ;  /* 0x000000015a5a7812 */ /* 0x000fe200078e3cff */
[----:B------:R-:W-:Y:S01]  /*63a0*/  IMAD.MOV.U32 R46, RZ, RZ, RZ ;  /* 0x000000ffff2e7224 */ /* 0x000fe200078e00ff */
[----:B------:R-:W-:Y:S02]  /*63b0*/  @P0 SEL R2, R3, R2, !P2 ;  /* 0x0000000203020207 */ /* 0x000fe40005000000 */
[----:B------:R-:W-:Y:S02]  /*63c0*/  CS2R R74, SRZ ;  /* 0x00000000004a7805 */ /* 0x000fe4000001ff00 */
[----:B------:R-:W-:Y:S02]  /*63d0*/  LEA R99, R36, UR44, 0x3 ;  /* 0x0000002c24637c11 */ /* 0x000fe4000f8e18ff */
[----:B------:R-:W-:Y:S02]  /*63e0*/  CS2R R72, SRZ ;  /* 0x0000000000487805 */ /* 0x000fe4000001ff00 */
[----:B------:R-:W-:Y:S02]  /*63f0*/  @P1 LOP3.LUT R2, R2, 0x1, RZ, 0xc0, !PT ;  /* 0x0000000102021812 */ /* 0x000fe400078ec0ff */
[----:B------:R-:W-:Y:S02]  /*6400*/  CS2R R66, SRZ ;  /* 0x0000000000427805 */ /* 0x000fe4000001ff00 */
[----:B-1----:R-:W-:Y:S02]  /*6410*/  SHF.L.U32 R0, R89, 0x1f, RZ ;  /* 0x0000001f59007819 */ /* 0x002fe400000006ff */
[----:B------:R-:W-:Y:S02]  /*6420*/  CS2R R64, SRZ ;  /* 0x0000000000407805 */ /* 0x000fe4000001ff00 */
[----:B------:R-:W-:Y:S02]  /*6430*/  ISETP.NE.U32.OR P5, PT, R2, 0x1, !P1 ;  /* 0x000000010200780c */ /* 0x000fe40004fa5470 */
[----:B------:R-:W-:Y:S02]  /*6440*/  CS2R R58, SRZ ;  /* 0x00000000003a7805 */ /* 0x000fe4000001ff00 */
[----:B------:R-:W-:Y:S02]  /*6450*/  PLOP3.LUT P2, PT, PT, PT, UP1, 0x80, 0x8 ;  /* 0x000000000008781c */ /* 0x000fe40003f4f018 */
[----:B------:R-:W-:Y:S02]  /*6460*/  CS2R R56, SRZ ;  /* 0x0000000000387805 */ /* 0x000fe4000001ff00 */
[----:B------:R-:W-:Y:S02]  /*6470*/  LOP3.LUT P4, R85, R80, 0xff, RZ, 0xc0, !PT ;  /* 0x000000ff50557812 */ /* 0x000fe4000788c0ff */
[----:B------:R-:W-:Y:S02]  /*6480*/  CS2R R50, SRZ ;  /* 0x0000000000327805 */ /* 0x000fe4000001ff00 */
[----:B------:R-:W-:Y:S02]  /*6490*/  SEL R2, RZ, 0xffffffff, P3 ;  /* 0xffffffffff027807 */ /* 0x000fe40001800000 */
[----:B------:R-:W-:Y:S02]  /*64a0*/  CS2R R48, SRZ ;  /* 0x0000000000307805 */ /* 0x000fe4000001ff00 */
[----:B------:R-:W-:Y:S02]  /*64b0*/  P2R R98, PR, RZ, 0x20 ;  /* 0x00000020ff627803 */ /* 0x000fe40000000000 */
[----:B------:R-:W-:Y:S02]  /*64c0*/  @P5 SHF.L.U32 R4, R90, 0x1f, RZ ;  /* 0x0000001f5a045819 */ /* 0x000fe400000006ff */
[----:B------:R-:W-:Y:S02]  /*64d0*/  @P2 SEL R2, R3, R2, !P4 ;  /* 0x0000000203022207 */ /* 0x000fe40006000000 */
[----:B------:R-:W1:Y:S02]  /*64e0*/  @P5 SYNCS.PHASECHK.TRANS64.TRYWAIT P1, [UR44+0xc0], R4 ;  /* 0x0000c004ff0055a7 */ /* 0x000e64000802112c */
[----:B------:R-:W-:Y:S04]  /*64f0*/  LOP3.LUT R2, R2, 0x1, RZ, 0xc0, !PT ;  /* 0x0000000102027812 */ /* 0x000fe800078ec0ff */
[----:B------:R-:W-:Y:S04]  /*6500*/  ISETP.NE.U32.AND P2, PT, R2, 0x1, PT ;  /* 0x000000010200780c */ /* 0x000fe80003f45070 */
[----:B------:R-:W-:Y:S01]  /*6510*/  P2R R60, PR, RZ, 0x4 ;  /* 0x00000004ff3c7803 */ /* 0x000fe20000000000 */
[----:B------:R2:W4:Y:S01]  /*6520*/  SYNCS.PHASECHK.TRANS64.TRYWAIT P0, [R99+URZ+0x130], R0 ;  /* 0x00013000630075a7 */ /* 0x00052200080011ff */
[----:B-1----:R-:W-:Y:S01]  /*6530*/  @P5 SEL R47, RZ, 0x1, !P1 ;  /* 0x00000001ff2f5807 */ /* 0x002fe20004800000 */
[----:B--2---:R-:W-:Y:S06]  /*6540*/  @!P5 BRA `(.L_x_107) ;  /* 0x000000000058d947 */ /* 0x004fec0003800000 */
[----:B------:R-:W-:Y:S01]  /*6550*/  IMAD.MOV.U32 R75, RZ, RZ, RZ ;  /* 0x000000ffff4b7224 */ /* 0x000fe200078e00ff */
[----:B------:R-:W-:Y:S01]  /*6560*/  ISETP.NE.AND P1, PT, R47, RZ, PT ;  /* 0x000000ff2f00720c */ /* 0x000fe20003f25270 */
[----:B------:R-:W-:Y:S01]  /*6570*/  BSSY B0, `(.L_x_108) ;  /* 0x000000c000007945 */ /* 0x000fe20003800000 */
[----:B------:R-:W-:Y:S02]  /*6580*/  CS2R R50, SRZ ;  /* 0x0000000000327805 */ /* 0x000fe4000001ff00 */
[----:B------:R-:W-:Y:S02]  /*6590*/  CS2R R48, SRZ ;  /* 0x0000000000307805 */ /* 0x000fe4000001ff00 */
[----:B------:R-:W-:Y:S02]  /*65a0*/  CS2R R58, SRZ ;  /* 0x00000000003a7805 */ /* 0x000fe4000001ff00 */
[----:B------:R-:W-:Y:S02]  /*65b0*/  CS2R R56, SRZ ;  /* 0x0000000000387805 */ /* 0x000fe4000001ff00 */
[----:B------:R-:W-:Y:S02]  /*65c0*/  CS2R R66, SRZ ;  /* 0x0000000000427805 */ /* 0x000fe4000001ff00 */
[----:B------:R-:W-:Y:S02]  /*65d0*/  CS2R R64, SRZ ;  /* 0x0000000000407805 */ /* 0x000fe4000001ff00 */
[----:B------:R-:W-:Y:S01]  /*65e0*/  CS2R R72, SRZ ;  /* 0x0000000000487805 */ /* 0x000fe2000001ff00 */
[----:B------:R-:W-:Y:S06]  /*65f0*/  @P1 BRA `(.L_x_109) ;  /* 0x00000000000c1947 */ /* 0x000fec0003800000 */
[----:B------:R-:W-:Y:S04]  /*6600*/  SHF.L.U32 R3, R90, 0x1f, RZ ;  /* 0x0000001f5a037819 */ /* 0x000fe800000006ff */
[----:B------:R-:W1:Y:S02]  /*6610*/  SYNCS.PHASECHK.TRANS64.TRYWAIT P1, [UR44+0xc0], R3 ;  /* 0x0000c003ff0075a7 */ /* 0x000e64000802112c */
[----:B-1----:R-:W-:Y:S05]  /*6620*/  @!P1 BRA `(.L_x_110) ;  /* 0x0000004000389947 */ /* 0x002fea0003800000 */
.L_x_109:
[----:B------:R-:W-:Y:S05]  /*6630*/  BSYNC B0 ;  /* 0x0000000000007941 */ /* 0x000fea0003800000 */
.L_x_108:
[----:B------:R-:W-:Y:S01]  /*6640*/  ISETP.NE.AND P1, PT, R60, RZ, PT ;  /* 0x000000ff3c00720c */ /* 0x000fe20003f25270 */
[----:B------:R-:W-:Y:S11]  /*6650*/  HFMA2 R46, -RZ, RZ, 0, 5.9604644775390625e-08 ;  /* 0x00000001ff2e7431 */ /* 0x000ff600000001ff */
[----:B------:R-:W-:Y:S01]  /*6660*/  @!UPT UIADD3 URZ, UPT, UPT, URZ, URZ, URZ ;  /* 0x000000fffffff290 */ /* 0x000fe2000fffe0ff */
[----:B------:R2:W1:Y:S04]  /*6670*/  @P1 LDS.128 R48, [R93] ;  /* 0x000000005d301984 */ /* 0x0004680000000c00 */
[----:B------:R2:W1:Y:S04]  /*6680*/  @P1 LDS.128 R56, [R92+0x10] ;  /* 0x000010005c381984 */ /* 0x0004680000000c00 */
[----:B------:R2:W1:Y:S04]  /*6690*/  @P1 LDS.128 R64, [R91+0x20] ;  /* 0x000020005b401984 */ /* 0x0004680000000c00 */
[----:B------:R2:W1:Y:S02]  /*66a0*/  @P1 LDS.128 R72, [R87+0x30] ;  /* 0x0000300057481984 */ /* 0x0004640000000c00 */
.L_x_107:
[----:B------:R-:W-:Y:S05]  /*66b0*/  BSYNC B1 ;  /* 0x0000000000017941 */ /* 0x000fea0003800000 */
.L_x_106:
[----:B-1----:R-:W-:Y:S04]  /*66c0*/  SHF.R.U32.HI R2, RZ, 0x15, R39 ;  /* 0x00000015ff027819 */ /* 0x002fe80000011627 */
[----:B------:R-:W-:Y:S01]  /*66d0*/  LOP3.LUT P1, RZ, R2, 0x3, R81, 0x48, !PT ;  /* 0x0000000302ff7812 */ /* 0x000fe20007824851 */
[----:B------:R-:W-:Y:S01]  /*66e0*/  @!UPT UIADD3 URZ, UPT, UPT, URZ, URZ, URZ ;  /* 0x000000fffffff290 */ /* 0x000fe2000fffe0ff */
[----:B----4-:R-:W-:Y:S11]  /*66f0*/  @P0 BRA `(.L_x_111) ;  /* 0x0000000000080947 */ /* 0x010ff60003800000 */
[----:B------:R-:W1:Y:S02]  /*6700*/  SYNCS.PHASECHK.TRANS64.TRYWAIT P0, [R99+URZ+0x130], R0 ;  /* 0x00013000630075a7 */ /* 0x000e6400080011ff */
[----:B-1----:R-:W-:Y:S05]  /*6710*/  @!P0 BRA `(.L_x_112) ;  /* 0x0000004000148947 */ /* 0x002fea0003800000 */
.L_x_111:
[----:B------:R-:W-:Y:S05]  /*6720*/  @!P1 BRA `(.L_x_113) ;  /* 0x0000000000409947 */ /* 0x000fea0003800000 */
[----:B------:R-:W4:Y:S01]  /*6730*/  LDCU.64 UR8, c[0x4][0x70] ;  /* 0x01000e00ff0877ac */ /* 0x000f220008000a00 */
[----:B------:R-:W-:Y:S01]  /*6740*/  MOV R3, 0x0 ;  /* 0x0000000000037802 */ /* 0x000fe20000000f00 */
[----:B------:R-:W-:Y:S02]  /*6750*/  HFMA2 R12, -RZ, RZ, 0, 5.9604644775390625e-08 ;  /* 0x00000001ff0c7431 */ /* 0x000fe400000001ff */
[----:B------:R-:W-:Y:S02]  /*6760*/  IMAD.MOV.U32 R8, RZ, RZ, 0x192 ;  /* 0x00000192ff087424 */ /* 0x000fe400078e00ff */
[----:B------:R-:W-:Y:S01]  /*6770*/  IMAD.MOV.U32 R13, RZ, RZ, RZ ;  /* 0x000000ffff0d7224 */ /* 0x000fe200078e00ff */
[----:B------:R-:W5:Y:S01]  /*6780*/  LDCU.64 UR6, c[0x4][0x78] ;  /* 0x01000f00ff0677ac */ /* 0x000f620008000a00 */
[----:B------:R-:W1:Y:S01]  /*6790*/  LDC.64 R2, c[0x4][R3] ;  /* 0x0100000003027b82 */ /* 0x000e620000000a00 */
[----:B------:R-:W2:Y:S01]  /*67a0*/  LDCU.64 UR4, c[0x4][0x10] ;  /* 0x01000200ff0477ac */ /* 0x000ea20008000a00 */
[----:B----4-:R-:W-:Y:S01]  /*67b0*/  MOV R5, UR9 ;  /* 0x0000000900057c02 */ /* 0x010fe20008000f00 */
[----:B------:R-:W-:Y:S01]  /*67c0*/  IMAD.U32 R4, RZ, RZ, UR8 ;  /* 0x00000008ff047e24 */ /* 0x000fe2000f8e00ff */
[----:B-----5:R-:W-:Y:S01]  /*67d0*/  MOV R7, UR7 ;  /* 0x0000000700077c02 */ /* 0x020fe20008000f00 */
[----:B------:R-:W-:Y:S01]  /*67e0*/  IMAD.U32 R6, RZ, RZ, UR6 ;  /* 0x00000006ff067e24 */ /* 0x000fe2000f8e00ff */
[----:B--2---:R-:W-:Y:S01]  /*67f0*/  MOV R11, UR5 ;  /* 0x00000005000b7c02 */ /* 0x004fe20008000f00 */
[----:B------:R-:W-:Y:S02]  /*6800*/  IMAD.U32 R10, RZ, RZ, UR4 ;  /* 0x00000004ff0a7e24 */ /* 0x000fe4000f8e00ff */
[----:B------:R-:W-:Y:S07]  /*6810*/  LEPC R20, `(.L_x_113) ;  /* 0x000000001014794e */ /* 0x000fee0000000000 */
[----:B-1-3--:R-:W-:Y:S05]  /*6820*/  CALL.ABS.NOINC R2 ;  /* 0x0000000002007343 */ /* 0x00afea0003c00000 */
.L_x_113:
[C---:B------:R-:W-:Y:S01]  /*6830*/  SHF.L.U32 R40, R48.reuse, 0x10, RZ ;  /* 0x0000001030287819 */ /* 0x040fe200000006ff */
[----:B------:R-:W-:Y:S05]  /*6840*/  WARPSYNC.ALL ;  /* 0x0000000000007948 */ /* 0x000fea0003800000 */
[----:B------:R-:W-:Y:S01]  /*6850*/  R2UR UR4, R39 ;  /* 0x00000000270472ca */ /* 0x000fe200000e0000 */
[----:B------:R-:W-:Y:S01]  /*6860*/  BSSY.RECONVERGENT B0, `(.L_x_114) ;  /* 0x0000088000007945 */ /* 0x000fe20003800200 */
[----:B------:R-:W-:Y:S02]  /*6870*/  LOP3.LUT R43, R48, 0xffff0000, RZ, 0xc0, !PT ;  /* 0xffff0000302b7812 */ /* 0x000fe400078ec0ff */
[----:B------:R-:W-:Y:S02]  /*6880*/  SHF.L.U32 R42, R49, 0x10, RZ ;  /* 0x00000010312a7819 */ /* 0x000fe400000006ff */
[----:B------:R-:W-:Y:S02]  /*6890*/  SHF.L.U32 R45, R51, 0x10, RZ ;  /* 0x00000010332d7819 */ /* 0x000fe400000006ff */
[----:B------:R-:W-:Y:S02]  /*68a0*/  LOP3.LUT R44, R75, 0xffff0000, RZ, 0xc0, !PT ;  /* 0xffff00004b2c7812 */ /* 0x000fe400078ec0ff */
[----:B------:R-:W-:Y:S03]  /*68b0*/  ISETP.NE.AND P0, PT, R95, RZ, PT ;  /* 0x000000ff5f00720c */ /* 0x000fe60003f05270 */
[----:B------:R-:W1:Y:S02]  /*68c0*/  LDTM.x32 R4, tmem[UR4] ;  /* 0x00000004000479ee */ /* 0x000e6400082c0000 */
[C---:B-1-3--:R-:W-:Y:S01]  /*68d0*/  FMUL R0, R38.reuse, R4 ;  /* 0x0000000426007220 */ /* 0x04afe20000400000 */
[C---:B------:R-:W-:Y:S01]  /*68e0*/  FMUL R2, R38.reuse, R5 ;  /* 0x0000000526027220 */ /* 0x040fe20000400000 */
[C---:B------:R-:W-:Y:S01]  /*68f0*/  FMUL R3, R38.reuse, R6 ;  /* 0x0000000626037220 */ /* 0x040fe20000400000 */
[----:B------:R-:W-:Y:S01]  /*6900*/  FMUL R7, R38, R7 ;  /* 0x0000000726077220 */ /* 0x000fe20000400000 */
[----:B------:R-:W-:Y:S01]  /*6910*/  FFMA R0, R41, R40, R0 ;  /* 0x0000002829007223 */ /* 0x000fe20000000000 */
[----:B------:R-:W-:Y:S01]  /*6920*/  LOP3.LUT R40, R49, 0xffff0000, RZ, 0xc0, !PT ;  /* 0xffff000031287812 */ /* 0x000fe200078ec0ff */
[C---:B------:R-:W-:Y:S01]  /*6930*/  FFMA R2, R41.reuse, R43, R2 ;  /* 0x0000002b29027223 */ /* 0x040fe20000000002 */
[C---:B------:R-:W-:Y:S01]  /*6940*/  SHF.L.U32 R43, R50.reuse, 0x10, RZ ;  /* 0x00000010322b7819 */ /* 0x040fe200000006ff */
[C---:B------:R-:W-:Y:S01]  /*6950*/  FFMA R3, R41.reuse, R42, R3 ;  /* 0x0000002a29037223 */ /* 0x040fe20000000003 */
[----:B------:R-:W-:Y:S01]  /*6960*/  LOP3.LUT R42, R50, 0xffff0000, RZ, 0xc0, !PT ;  /* 0xffff0000322a7812 */ /* 0x000fe200078ec0ff */
[----:B------:R-:W-:Y:S01]  /*6970*/  FMUL R4, R38, R8 ;  /* 0x0000000826047220 */ /* 0x000fe20000400000 */
[----:B------:R-:W-:Y:S01]  /*6980*/  F2FP.BF16.F32.PACK_AB R52, R2, R0 ;  /* 0x000000000234723e */ /* 0x000fe200000010ff */
[----:B------:R-:W-:Y:S01]  /*6990*/  FFMA R7, R41, R40, R7 ;  /* 0x0000002829077223 */ /* 0x000fe20000000007 */
[----:B------:R-:W-:Y:S01]  /*69a0*/  LOP3.LUT R40, R51, 0xffff0000, RZ, 0xc0, !PT ;  /* 0xffff000033287812 */ /* 0x000fe200078ec0ff */
[C---:B------:R-:W-:Y:S01]  /*69b0*/  FMUL R5, R38.reuse, R9 ;  /* 0x0000000926057220 */ /* 0x040fe20000400000 */
[C---:B------:R-:W-:Y:S01]  /*69c0*/  FMUL R6, R38.reuse, R10 ;  /* 0x0000000a26067220 */ /* 0x040fe20000400000 */
[----:B------:R-:W-:Y:S01]  /*69d0*/  FMUL R11, R38, R11 ;  /* 0x0000000b260b7220 */ /* 0x000fe20000400000 */
[----:B------:R-:W-:Y:S01]  /*69e0*/  F2FP.BF16.F32.PACK_AB R53, R7, R3 ;  /* 0x000000030735723e */ /* 0x000fe200000010ff */
[C---:B------:R-:W-:Y:S01]  /*69f0*/  FFMA R4, R41.reuse, R43, R4 ;  /* 0x0000002b29047223 */ /* 0x040fe20000000004 */
[C---:B------:R-:W-:Y:S01]  /*6a00*/  SHF.L.U32 R43, R56.reuse, 0x10, RZ ;  /* 0x00000010382b7819 */ /* 0x040fe200000006ff */
[----:B------:R-:W-:Y:S01]  /*6a10*/  FFMA R5, R41, R42, R5 ;  /* 0x0000002a29057223 */ /* 0x000fe20000000005 */
[----:B------:R-:W-:Y:S01]  /*6a20*/  LOP3.LUT R42, R57, 0xffff0000, RZ, 0xc0, !PT ;  /* 0xffff0000392a7812 */ /* 0x000fe200078ec0ff */
[----:B------:R-:W-:Y:S01]  /*6a30*/  FFMA R6, R41, R45, R6 ;  /* 0x0000002d29067223 */ /* 0x000fe20000000006 */
[----:B------:R-:W-:Y:S01]  /*6a40*/  SHF.L.U32 R45, R57, 0x10, RZ ;  /* 0x00000010392d7819 */ /* 0x000fe200000006ff */
[----:B------:R-:W-:Y:S01]  /*6a50*/  FFMA R11, R41, R40, R11 ;  /* 0x00000028290b7223 */ /* 0x000fe2000000000b */
[----:B------:R-:W-:Y:S01]  /*6a60*/  LOP3.LUT R40, R56, 0xffff0000, RZ, 0xc0, !PT ;  /* 0xffff000038287812 */ /* 0x000fe200078ec0ff */
[C---:B------:R-:W-:Y:S01]  /*6a70*/  FMUL R8, R38.reuse, R12 ;  /* 0x0000000c26087220 */ /* 0x040fe20000400000 */
[----:B------:R-:W-:Y:S01]  /*6a80*/  F2FP.BF16.F32.PACK_AB R54, R5, R4 ;  /* 0x000000040536723e */ /* 0x000fe200000010ff */
[C---:B------:R-:W-:Y:S01]  /*6a90*/  FMUL R9, R38.reuse, R13 ;  /* 0x0000000d26097220 */ /* 0x040fe20000400000 */
[----:B------:R-:W-:Y:S01]  /*6aa0*/  F2FP.BF16.F32.PACK_AB R55, R11, R6 ;  /* 0x000000060b37723e */ /* 0x000fe200000010ff */
[C---:B------:R-:W-:Y:S01]  /*6ab0*/  FMUL R10, R38.reuse, R14 ;  /* 0x0000000e260a7220 */ /* 0x040fe20000400000 */
[----:B------:R-:W-:Y:S01]  /*6ac0*/  FMUL R15, R38, R15 ;  /* 0x0000000f260f7220 */ /* 0x000fe20000400000 */
[----:B------:R-:W-:Y:S01]  /*6ad0*/  FFMA R8, R41, R43, R8 ;  /* 0x0000002b29087223 */ /* 0x000fe20000000008 */
[----:B------:R-:W-:Y:S01]  /*6ae0*/  SHF.L.U32 R43, R59, 0x10, RZ ;  /* 0x000000103b2b7819 */ /* 0x000fe200000006ff */
[C---:B------:R-:W-:Y:S01]  /*6af0*/  FFMA R9, R41.reuse, R40, R9 ;  /* 0x0000002829097223 */ /* 0x040fe20000000009 */
[C---:B------:R-:W-:Y:S01]  /*6b00*/  SHF.L.U32 R40, R58.reuse, 0x10, RZ ;  /* 0x000000103a287819 */ /* 0x040fe200000006ff */
        /* <DEDUP_REMOVED lines=8> */
[----:B------:R-:W-:Y:S01]  /*6b90*/  FMUL R14, R38, R18 ;  /* 0x00000012260e7220 */ /* 0x000fe20000400000 */
[----:B------:R-:W-:Y:S01]  /*6ba0*/  FFMA R12, R41, R40, R12 ;  /* 0x00000028290c7223 */ /* 0x000fe2000000000c */
[----:B------:R-:W-:Y:S01]  /*6bb0*/  LOP3.LUT R40, R59, 0xffff0000, RZ, 0xc0, !PT ;  /* 0xffff00003b287812 */ /* 0x000fe200078ec0ff */
[C---:B------:R-:W-:Y:S01]  /*6bc0*/  FFMA R13, R41.reuse, R42, R13 ;  /* 0x0000002a290d7223 */ /* 0x040fe2000000000d */
[----:B------:R-:W-:Y:S01]  /*6bd0*/  LOP3.LUT R42, R64, 0xffff0000, RZ, 0xc0, !PT ;  /* 0xffff0000402a7812 */ /* 0x000fe200078ec0ff */
[----:B------:R-:W-:Y:S01]  /*6be0*/  FMUL R19, R38, R19 ;  /* 0x0000001326137220 */ /* 0x000fe20000400000 */
[----:B------:R-:W-:Y:S01]  /*6bf0*/  FFMA R14, R41, R43, R14 ;  /* 0x0000002b290e7223 */ /* 0x000fe2000000000e */
[----:B------:R-:W-:Y:S01]  /*6c00*/  SHF.L.U32 R43, R64, 0x10, RZ ;  /* 0x00000010402b7819 */ /* 0x000fe200000006ff */
[----:B------:R1:W-:Y:S01]  /*6c10*/  STS.128 [R93], R52 ;  /* 0x000000345d007388 */ /* 0x0003e20000000c00 */
[----:B------:R-:W-:Y:S01]  /*6c20*/  F2FP.BF16.F32.PACK_AB R70, R13, R12 ;  /* 0x0000000c0d46723e */ /* 0x000fe200000010ff */
[C---:B------:R-:W-:Y:S01]  /*6c30*/  FMUL R16, R38.reuse, R20 ;  /* 0x0000001426107220 */ /* 0x040fe20000400000 */
        /* <DEDUP_REMOVED lines=8> */
[C---:B------:R-:W-:Y:S01]  /*6cc0*/  FFMA R17, R41.reuse, R42, R17 ;  /* 0x0000002a29117223 */ /* 0x040fe20000000011 */
[----:B------:R-:W-:Y:S01]  /*6cd0*/  FFMA R18, R41, R45, R18 ;  /* 0x0000002d29127223 */ /* 0x000fe20000000012 */
[----:B------:R1:W-:Y:S01]  /*6ce0*/  STS.128 [R92+0x10], R68 ;  /* 0x000010445c007388 */ /* 0x0003e20000000c00 */
[----:B------:R-:W-:Y:S01]  /*6cf0*/  SHF.L.U32 R45, R67, 0x10, RZ ;  /* 0x00000010432d7819 */ /* 0x000fe200000006ff */
[----:B------:R-:W-:Y:S01]  /*6d00*/  FFMA R23, R41, R40, R23 ;  /* 0x0000002829177223 */ /* 0x000fe20000000017 */
[----:B------:R-:W-:Y:S01]  /*6d10*/  LOP3.LUT R40, R66, 0xffff0000, RZ, 0xc0, !PT ;  /* 0xffff000042287812 */ /* 0x000fe200078ec0ff */
[C---:B------:R-:W-:Y:S01]  /*6d20*/  FMUL R20, R38.reuse, R24 ;  /* 0x0000001826147220 */ /* 0x040fe20000400000 */
[----:B------:R-:W-:Y:S01]  /*6d30*/  LOP3.LUT R42, R67, 0xffff0000, RZ, 0xc0, !PT ;  /* 0xffff0000432a7812 */ /* 0x000fe200078ec0ff */
[C---:B------:R-:W-:Y:S01]  /*6d40*/  FMUL R21, R38.reuse, R25 ;  /* 0x0000001926157220 */ /* 0x040fe20000400000 */
[----:B------:R-:W-:Y:S01]  /*6d50*/  F2FP.BF16.F32.PACK_AB R100, R17, R16 ;  /* 0x000000101164723e */ /* 0x000fe200000010ff */
[C---:B------:R-:W-:Y:S01]  /*6d60*/  FMUL R22, R38.reuse, R26 ;  /* 0x0000001a26167220 */ /* 0x040fe20000400000 */
[----:B------:R-:W-:Y:S01]  /*6d70*/  FMUL R27, R38, R27 ;  /* 0x0000001b261b7220 */ /* 0x000fe20000400000 */
[C---:B------:R-:W-:Y:S01]  /*6d80*/  FFMA R20, R41.reuse, R43, R20 ;  /* 0x0000002b29147223 */ /* 0x040fe20000000014 */
[C---:B------:R-:W-:Y:S01]  /*6d90*/  FFMA R21, R41.reuse, R40, R21 ;  /* 0x0000002829157223 */ /* 0x040fe20000000015 */
[C---:B------:R-:W-:Y:S01]  /*6da0*/  FFMA R22, R41.reuse, R45, R22 ;  /* 0x0000002d29167223 */ /* 0x040fe20000000016 */
[----:B------:R-:W-:Y:S01]  /*6db0*/  FFMA R27, R41, R42, R27 ;  /* 0x0000002a291b7223 */ /* 0x000fe2000000001b */
[----:B------:R-:W-:Y:S01]  /*6dc0*/  SHF.L.U32 R40, R72, 0x10, RZ ;  /* 0x0000001048287819 */ /* 0x000fe200000006ff */
[----:B------:R-:W-:Y:S01]  /*6dd0*/  FMUL R24, R38, R28 ;  /* 0x0000001c26187220 */ /* 0x000fe20000400000 */
[----:B------:R-:W-:Y:S01]  /*6de0*/  LOP3.LUT R42, R72, 0xffff0000, RZ, 0xc0, !PT ;  /* 0xffff0000482a7812 */ /* 0x000fe200078ec0ff */
[C---:B------:R-:W-:Y:S01]  /*6df0*/  FMUL R25, R38.reuse, R29 ;  /* 0x0000001d26197220 */ /* 0x040fe20000400000 */
[----:B------:R-:W-:Y:S01]  /*6e00*/  SHF.L.U32 R43, R73, 0x10, RZ ;  /* 0x00000010492b7819 */ /* 0x000fe200000006ff */
[C---:B------:R-:W-:Y:S01]  /*6e10*/  FMUL R26, R38.reuse, R30 ;  /* 0x0000001e261a7220 */ /* 0x040fe20000400000 */
[C---:B------:R-:W-:Y:S01]  /*6e20*/  FFMA R24, R41.reuse, R40, R24 ;  /* 0x0000002829187223 */ /* 0x040fe20000000018 */
[----:B------:R-:W-:Y:S01]  /*6e30*/  FFMA R25, R41, R42, R25 ;  /* 0x0000002a29197223 */ /* 0x000fe20000000019 */
[----:B------:R-:W-:Y:S01]  /*6e40*/  LOP3.LUT R40, R73, 0xffff0000, RZ, 0xc0, !PT ;  /* 0xffff000049287812 */ /* 0x000fe200078ec0ff */
[----:B------:R-:W-:Y:S01]  /*6e50*/  FFMA R26, R41, R43, R26 ;  /* 0x0000002b291a7223 */ /* 0x000fe2000000001a */
[----:B------:R-:W-:Y:S01]  /*6e60*/  FMUL R31, R38, R31 ;  /* 0x0000001f261f7220 */ /* 0x000fe20000400000 */
[----:B------:R-:W-:Y:S01]  /*6e70*/  SHF.L.U32 R43, R74, 0x10, RZ ;  /* 0x000000104a2b7819 */ /* 0x000fe200000006ff */
[----:B------:R-:W-:Y:S01]  /*6e80*/  FMUL R28, R38, R32 ;  /* 0x00000020261c7220 */ /* 0x000fe20000400000 */
[----:B------:R-:W-:Y:S01]  /*6e90*/  LOP3.LUT R42, R74, 0xffff0000, RZ, 0xc0, !PT ;  /* 0xffff00004a2a7812 */ /* 0x000fe200078ec0ff */
[C---:B------:R-:W-:Y:S01]  /*6ea0*/  FMUL R29, R38.reuse, R33 ;  /* 0x00000021261d7220 */ /* 0x040fe20000400000 */
[----:B------:R-:W-:Y:S01]  /*6eb0*/  SHF.L.U32 R45, R75, 0x10, RZ ;  /* 0x000000104b2d7819 */ /* 0x000fe200000006ff */
[C---:B------:R-:W-:Y:S01]  /*6ec0*/  FMUL R30, R38.reuse, R34 ;  /* 0x00000022261e7220 */ /* 0x040fe20000400000 */
[----:B------:R-:W-:Y:S01]  /*6ed0*/  FFMA R31, R41, R40, R31 ;  /* 0x00000028291f7223 */ /* 0x000fe2000000001f */
[----:B------:R-:W-:Y:S01]  /*6ee0*/  FMUL R35, R38, R35 ;  /* 0x0000002326237220 */ /* 0x000fe20000400000 */
[----:B------:R-:W-:Y:S01]  /*6ef0*/  F2FP.BF16.F32.PACK_AB R101, R23, R18 ;  /* 0x000000121765723e */ /* 0x000fe200000010ff */
[----:B------:R-:W-:Y:S01]  /*6f00*/  FFMA R28, R41, R43, R28 ;  /* 0x0000002b291c7223 */ /* 0x000fe2000000001c */
[----:B------:R-:W-:Y:S01]  /*6f10*/  F2FP.BF16.F32.PACK_AB R102, R21, R20 ;  /* 0x000000141566723e */ /* 0x000fe200000010ff */
[----:B------:R-:W-:Y:S01]  /*6f20*/  FFMA R29, R41, R42, R29 ;  /* 0x0000002a291d7223 */ /* 0x000fe2000000001d */
[----:B------:R-:W-:Y:S01]  /*6f30*/  F2FP.BF16.F32.PACK_AB R103, R27, R22 ;  /* 0x000000161b67723e */ /* 0x000fe200000010ff */
[C---:B------:R-:W-:Y:S01]  /*6f40*/  FFMA R30, R41.reuse, R45, R30 ;  /* 0x0000002d291e7223 */ /* 0x040fe2000000001e */
[----:B------:R-:W-:Y:S01]  /*6f50*/  FFMA R35, R41, R44, R35 ;  /* 0x0000002c29237223 */ /* 0x000fe20000000023 */
[----:B------:R-:W-:Y:S02]  /*6f60*/  F2FP.BF16.F32.PACK_AB R104, R25, R24 ;  /* 0x000000181968723e */ /* 0x000fe400000010ff */
[----:B------:R1:W-:Y:S01]  /*6f70*/  STS.128 [R91+0x20], R100 ;  /* 0x000020645b007388 */ /* 0x0003e20000000c00 */
[----:B------:R-:W-:Y:S02]  /*6f80*/  F2FP.BF16.F32.PACK_AB R105, R31, R26 ;  /* 0x0000001a1f69723e */ /* 0x000fe400000010ff */
[----:B------:R-:W-:Y:S02]  /*6f90*/  F2FP.BF16.F32.PACK_AB R106, R29, R28 ;  /* 0x0000001c1d6a723e */ /* 0x000fe400000010ff */
[----:B------:R-:W-:Y:S05]  /*6fa0*/  F2FP.BF16.F32.PACK_AB R107, R35, R30 ;  /* 0x0000001e236b723e */ /* 0x000fea00000010ff */
[----:B------:R1:W-:Y:S01]  /*6fb0*/  STS.128 [R87+0x30], R104 ;  /* 0x0000306857007388 */ /* 0x0003e20000000c00 */
[----:B------:R-:W-:Y:S01]  /*6fc0*/  @!PT LDS RZ, [RZ] ;  /* 0x00000000fffff984 */ /* 0x000fe20000000800 */
[----:B------:R-:W-:Y:S01]  /*6fd0*/  @!PT LDS RZ, [RZ] ;  /* 0x00000000fffff984 */ /* 0x000fe20000000800 */
[----:B------:R-:W-:Y:S01]  /*6fe0*/  @!PT LDS RZ, [RZ] ;  /* 0x00000000fffff984 */ /* 0x000fe20000000800 */
[----:B------:R-:W-:Y:S01]  /*6ff0*/  @!PT LDS RZ, [RZ] ;  /* 0x00000000fffff984 */ /* 0x000fe20000000800 */
[----:B------:R3:W-:Y:S07]  /*7000*/  MEMBAR.ALL.CTA ;  /* 0x0000000000007992 */ /* 0x0007ee0000008000 */
[----:B---3--:R-:W3:Y:S02]  /*7010*/  FENCE.VIEW.ASYNC.S ;  /* 0x00000000000073c6 */ /* 0x008ee40000000000 */
[----:B---3--:R-:W-:Y:S06]  /*7020*/  BAR.SYNC.DEFER_BLOCKING 0x1, 0x80 ;  /* 0x0042000000007b1d */ /* 0x008fec0000010000 */
[----:B------:R-:W-:Y:S05]  /*7030*/  @P0 BRA `(.L_x_115) ;  /* 0x0000000000280947 */ /* 0x000fea0003800000 */
[----:B------:R-:W3:Y:S01]  /*7040*/  LDCU.64 UR6, c[0x0][0x348] ;  /* 0x00006900ff0677ac */ /* 0x000ee20008000a00 */
[----:B------:R-:W-:Y:S01]  /*7050*/  UIADD3 UR4, UPT, UPT, UR44, 0x200, URZ ;  /* 0x000002002c047890 */ /* 0x000fe2000fffe0ff */
[----:B------:R-:W-:Y:S05]  /*7060*/  UMOV UR51, UR36 ;  /* 0x0000002400337c82 */ /* 0x000fea0008000000 */
[----:B------:R-:W-:Y:S04]  /*7070*/  MOV R84, UR4 ;  /* 0x0000000400547c02 */ /* 0x000fe80008000f00 */
[----:B------:R-:W-:Y:S01]  /*7080*/  R2UR UR48, R84 ;  /* 0x00000000543072ca */ /* 0x000fe200000e0000 */
[----:B---3--:R-:W-:Y:S04]  /*7090*/  UIADD3 UR4, UP0, UPT, UR6, 0x680, URZ ;  /* 0x0000068006047890 */ /* 0x008fe8000ff1e0ff */
[----:B------:R-:W-:Y:S09]  /*70a0*/  UIADD3.X UR5, UPT, UPT, URZ, UR7, URZ, UP0, !UPT ;  /* 0x00000007ff057290 */ /* 0x000ff200087fe4ff */
[----:B------:R3:W-:Y:S01]  /*70b0*/  UTMASTG.3D [UR48], [UR4] ;  /* 0x00000030040073b5 */ /* 0x0007e20008010000 */
[----:B------:R0:W-:Y:S01]  /*70c0*/  UTMACMDFLUSH ;  /* 0x00000000000079b7 */ /* 0x0001e20000000000 */
[----:B---3--:R-:W-:Y:S04]  /*70d0*/  DEPBAR.LE SB0, 0x1 ;  /* 0x000080400000791a */ /* 0x008fe80000000000 */
.L_x_115:
[----:B------:R-:W-:Y:S05]  /*70e0*/  BSYNC.RECONVERGENT B0 ;  /* 0x0000000000007941 */ /* 0x000fea0003800200 */
.L_x_114:
[----:B------:R-:W-:Y:S01]  /*70f0*/  BAR.SYNC.DEFER_BLOCKING 0x1, 0x80 ;  /* 0x0042000000007b1d */ /* 0x000fe20000010000 */
[----:B------:R-:W-:Y:S01]  /*7100*/  ISETP.NE.AND P1, PT, R98, RZ, PT ;  /* 0x000000ff6200720c */ /* 0x000fe20003f25270 */
[----:B------:R-:W-:Y:S01]  /*7110*/  UISETP.NE.AND UP0, UPT, UR52, URZ, UPT ;  /* 0x000000ff3400728c */ /* 0x000fe2000bf05270 */
[----:B------:R-:W-:Y:S11]  /*7120*/  LEA R3, R46, UR44, 0x3 ;  /* 0x0000002c2e037c11 */ /* 0x000ff6000f8e18ff */
[----:B------:R-:W-:Y:S01]  /*7130*/  @P1 SHF.L.U32 R2, R90, 0x1f, RZ ;  /* 0x0000001f5a021819 */ /* 0x000fe200000006ff */
[----:B------:R-:W-:Y:S06]  /*7140*/  BRA.U !UP0, `(.L_x_116) ;  /* 0x0000000108247547 */ /* 0x000fec000b800000 */
[----:B------:R-:W-:Y:S01]  /*7150*/  IMAD.U32 R5, RZ, RZ, UR46 ;  /* 0x0000002eff057e24 */ /* 0x000fe2000f8e00ff */
[----:B------:R-:W-:Y:S01]  /*7160*/  MOV R0, UR47 ;  /* 0x0000002f00007c02 */ /* 0x000fe20008000f00 */
[----:B------:R-:W-:Y:S03]  /*7170*/  UIADD3 UR4, UPT, UPT, UR46, 0x1, URZ ;  /* 0x000000012e047890 */ /* 0x000fe6000fffe0ff */
[----:B------:R-:W-:Y:S01]  /*7180*/  @P1 LEA R5, R5, UR44, 0x3 ;  /* 0x0000002c05051c11 */ /* 0x000fe2000f8e18ff */
[----:B------:R-:W-:Y:S04]  /*7190*/  UISETP.NE.AND UP0, UPT, UR4, 0x4, UPT ;  /* 0x000000040400788c */ /* 0x000fe8000bf05270 */
[----:B------:R-:W-:Y:S01]  /*71a0*/  @P1 VIADD R5, R5, 0xe0 ;  /* 0x000000e005051836 */ /* 0x000fe20000000000 */
[----:B------:R-:W-:Y:S04]  /*71b0*/  USEL UR46, UR4, URZ, UP0 ;  /* 0x000000ff042e7287 */ /* 0x000fe80008000000 */
[----:B------:R-:W-:Y:S04]  /*71c0*/  @P1 PRMT R0, R0, 0x654, R5 ;  /* 0x0000065400001816 */ /* 0x000fe80000000005 */
[----:B------:R3:W-:Y:S04]  /*71d0*/  @P1 SYNCS.ARRIVE.TRANS64.RED.A1T0 RZ, [R0+URZ], RZ ;  /* 0x000000ff00ff19a7 */ /* 0x0007e800081004ff */
.L_x_116:
[----:B------:R-:W4:Y:S01]  /*71e0*/  @P1 SYNCS.PHASECHK.TRANS64.TRYWAIT P0, [R3+URZ+0xc0], R2 ;  /* 0x0000c002030015a7 */ /* 0x000f2200080011ff */
[----:B------:R-:W-:Y:S01]  /*71f0*/  BSSY B1, `(.L_x_117) ;  /* 0x0000016000017945 */ /* 0x000fe20003800000 */
[----:B----4-:R-:W-:Y:S03]  /*7200*/  @P1 SEL R47, RZ, 0x1, !P0 ;  /* 0x00000001ff2f1807 */ /* 0x010fe60004000000 */
[----:B------:R-:W-:Y:S05]  /*7210*/  @!P1 BRA `(.L_x_118) ;  /* 0x00000000004c9947 */ /* 0x000fea0003800000 */
[----:B------:R-:W-:Y:S01]  /*7220*/  ISETP.NE.AND P0, PT, R47, RZ, PT ;  /* 0x000000ff2f00720c */ /* 0x000fe20003f05270 */
[----:B------:R-:W-:Y:S01]  /*7230*/  BSSY B0, `(.L_x_119) ;  /* 0x000000b000007945 */ /* 0x000fe20003800000 */
[----:B------:R-:W-:Y:S11]  /*7240*/  ISETP.NE.AND P1, PT, R60, RZ, PT ;  /* 0x000000ff3c00720c */ /* 0x000ff60003f25270 */
[----:B------:R-:W-:Y:S02]  /*7250*/  @!UPT UIADD3 URZ, UPT, UPT, URZ, URZ, URZ ;  /* 0x000000fffffff290 */ /* 0x000fe4000fffe0ff */
[C---:B------:R-:W-:Y:S01]  /*7260*/  @P1 IMAD R6, R46.reuse, 0x2000, R93 ;  /* 0x000020002e061824 */ /* 0x040fe200078e025d */
[C---:B------:R-:W-:Y:S01]  /*7270*/  @P1 LEA R4, R46.reuse, R91, 0xd ;  /* 0x0000005b2e041211 */ /* 0x040fe200078e68ff */
[C---:B------:R-:W-:Y:S02]  /*7280*/  @P1 IMAD R5, R46.reuse, 0x2000, R92 ;  /* 0x000020002e051824 */ /* 0x040fe400078e025c */
[----:B------:R-:W-:Y:S01]  /*7290*/  @P1 IMAD R2, R46, 0x2000, R87 ;  /* 0x000020002e021824 */ /* 0x000fe200078e0257 */
[----:B------:R-:W-:Y:S06]  /*72a0*/  @P0 BRA `(.L_x_120) ;  /* 0x00000000000c0947 */ /* 0x000fec0003800000 */
[----:B---3--:R-:W-:Y:S04]  /*72b0*/  SHF.L.U32 R0, R90, 0x1f, RZ ;  /* 0x0000001f5a007819 */ /* 0x008fe800000006ff */
[----:B------:R-:W3:Y:S02]  /*72c0*/  SYNCS.PHASECHK.TRANS64.TRYWAIT P0, [R3+URZ+0xc0], R0 ;  /* 0x0000c000030075a7 */ /* 0x000ee400080011ff */
[----:B---3--:R-:W-:Y:S05]  /*72d0*/  @!P0 BRA `(.L_x_121) ;  /* 0x0000003400388947 */ /* 0x008fea0003800000 */
.L_x_120:
[----:B------:R-:W-:Y:S05]  /*72e0*/  BSYNC B0 ;  /* 0x0000000000007941 */ /* 0x000fea0003800000 */
.L_x_119:
[----:B------:R-:W-:Y:S02]  /*72f0*/  ISETP.NE.AND P0, PT, R60, RZ, PT ;  /* 0x000000ff3c00720c */ /* 0x000fe40003f05270 */
[----:B------:R-:W-:Y:S11]  /*7300*/  IADD3 R46, PT, PT, R46, 0x1, RZ ;  /* 0x000000012e2e7810 */ /* 0x000ff60007ffe0ff */
[----:B------:R4:W1:Y:S04]  /*7310*/  @P0 LDS.128 R48, [R6] ;  /* 0x0000000006300984 */ /* 0x0008680000000c00 */
[----:B------:R4:W1:Y:S04]  /*7320*/  @P0 LDS.128 R56, [R5+0x10] ;  /* 0x0000100005380984 */ /* 0x0008680000000c00 */
[----:B------:R4:W1:Y:S04]  /*7330*/  @P0 LDS.128 R64, [R4+0x20] ;  /* 0x0000200004400984 */ /* 0x0008680000000c00 */
[----:B------:R4:W1:Y:S02]  /*7340*/  @P0 LDS.128 R72, [R2+0x30] ;  /* 0x0000300002480984 */ /* 0x0008640000000c00 */
.L_x_118:
[----:B------:R-:W-:Y:S05]  /*7350*/  BSYNC B1 ;  /* 0x0000000000017941 */ /* 0x000fea0003800000 */
.L_x_117:
[----:B---3--:R-:W-:Y:S05]  /*7360*/  VIADD R0, R39, 0x20 ;  /* 0x0000002027007836 */ /* 0x008fea0000000000 */
[----:B------:R-:W-:Y:S04]  /*7370*/  SHF.R.U32.HI R0, RZ, 0x15, R0 ;  /* 0x00000015ff007819 */ /* 0x000fe80000011600 */
[----:B------:R-:W-:Y:S11]  /*7380*/  LOP3.LUT P0, RZ, R0, 0x3, R81, 0x48, !PT ;  /* 0x0000000300ff7812 */ /* 0x000ff60007804851 */
[----:B------:R-:W-:Y:S02]  /*7390*/  @!UPT UIADD3 URZ, UPT, UPT, URZ, URZ, URZ ;  /* 0x000000fffffff290 */ /* 0x000fe4000fffe0ff */
[----:B------:R-:W-:Y:S05]  /*73a0*/  @!P0 BRA `(.L_x_122) ;  /* 0x0000000000408947 */ /* 0x000fea0003800000 */
[----:B------:R-:W3:Y:S01]  /*73b0*/  LDCU.64 UR8, c[0x4][0x70] ;  /* 0x01000e00ff0877ac */ /* 0x000ee20008000a00 */
[----:B------:R-:W-:Y:S01]  /*73c0*/  MOV R3, 0x0 ;  /* 0x0000000000037802 */ /* 0x000fe20000000f00 */
[----:B------:R-:W-:Y:S02]  /*73d0*/  HFMA2 R12, -RZ, RZ, 0, 5.9604644775390625e-08 ;  /* 0x00000001ff0c7431 */ /* 0x000fe400000001ff */
[----:B------:R-:W-:Y:S02]  /*73e0*/  IMAD.MOV.U32 R8, RZ, RZ, 0x192 ;  /* 0x00000192ff087424 */ /* 0x000fe400078e00ff */
[----:B------:R-:W-:Y:S01]  /*73f0*/  IMAD.MOV.U32 R13, RZ, RZ, RZ ;  /* 0x000000ffff0d7224 */ /* 0x000fe200078e00ff */
[----:B------:R-:W5:Y:S01]  /*7400*/  LDCU.64 UR6, c[0x4][0x78] ;  /* 0x01000f00ff0677ac */ /* 0x000f620008000a00 */
[----:B----4-:R-:W4:Y:S01]  /*7410*/  LDC.64 R2, c[0x4][R3] ;  /* 0x0100000003027b82 */ /* 0x010f220000000a00 */
[----:B------:R-:W2:Y:S01]  /*7420*/  LDCU.64 UR4, c[0x4][0x10] ;  /* 0x01000200ff0477ac */ /* 0x000ea20008000a00 */
[----:B---3--:R-:W-:Y:S01]  /*7430*/  MOV R5, UR9 ;  /* 0x0000000900057c02 */ /* 0x008fe20008000f00 */
[----:B------:R-:W-:Y:S01]  /*7440*/  IMAD.U32 R4, RZ, RZ, UR8 ;  /* 0x00000008ff047e24 */ /* 0x000fe2000f8e00ff */
[----:B-----5:R-:W-:Y:S01]  /*7450*/  MOV R7, UR7 ;  /* 0x0000000700077c02 */ /* 0x020fe20008000f00 */
[----:B------:R-:W-:Y:S01]  /*7460*/  IMAD.U32 R6, RZ, RZ, UR6 ;  /* 0x00000006ff067e24 */ /* 0x000fe2000f8e00ff */
[----:B--2---:R-:W-:Y:S01]  /*7470*/  MOV R11, UR5 ;  /* 0x00000005000b7c02 */ /* 0x004fe20008000f00 */
[----:B------:R-:W-:Y:S02]  /*7480*/  IMAD.U32 R10, RZ, RZ, UR4 ;  /* 0x00000004ff0a7e24 */ /* 0x000fe4000f8e00ff */
[----:B------:R-:W-:Y:S07]  /*7490*/  LEPC R20, `(.L_x_122) ;  /* 0x000000001014794e */ /* 0x000fee0000000000 */
[----:B-1--4-:R-:W-:Y:S05]  /*74a0*/  CALL.ABS.NOINC R2 ;  /* 0x0000000002007343 */ /* 0x012fea0003c00000 */
.L_x_122:
[C---:B-1----:R-:W-:Y:S01]  /*74b0*/  SHF.L.U32 R40, R48.reuse, 0x10, RZ ;  /* 0x0000001030287819 */ /* 0x042fe200000006ff */
[----:B------:R-:W-:Y:S05]  /*74c0*/  WARPSYNC.ALL ;  /* 0x0000000000007948 */ /* 0x000fea0003800000 */
[----:B------:R-:W-:Y:S01]  /*74d0*/  R2UR UR4, R39 ;  /* 0x00000000270472ca */ /* 0x000fe200000e0000 */
[----:B------:R-:W-:Y:S01]  /*74e0*/  BSSY.RECONVERGENT B0, `(.L_x_123) ;  /* 0x0000090000007945 */ /* 0x000fe20003800200 */
[----:B------:R-:W-:Y:S02]  /*74f0*/  LOP3.LUT R43, R48, 0xffff0000, RZ, 0xc0, !PT ;  /* 0xffff0000302b7812 */ /* 0x000fe400078ec0ff */
[----:B------:R-:W-:Y:S02]  /*7500*/  LOP3.LUT R42, R49, 0xffff0000, RZ, 0xc0, !PT ;  /* 0xffff0000312a7812 */ /* 0x000fe400078ec0ff */
[----:B------:R-:W-:Y:S02]  /*7510*/  SHF.L.U32 R45, R51, 0x10, RZ ;  /* 0x00000010332d7819 */ /* 0x000fe400000006ff */
[----:B------:R-:W-:Y:S02]  /*7520*/  ISETP.NE.AND P6, PT, R98, RZ, PT ;  /* 0x000000ff6200720c */ /* 0x000fe40003fc5270 */
[----:B------:R-:W-:Y:S02]  /*7530*/  MOV R52, UR46 ;  /* 0x0000002e00347c02 */ /* 0x000fe40008000f00 */
[----:B------:R-:W-:Y:S01]  /*7540*/  MOV R61, UR47 ;  /* 0x0000002f003d7c02 */ /* 0x000fe20008000f00 */
[----:B----4-:R-:W1:Y:S01]  /*7550*/  LDTM.x32 R4, tmem[UR4+0x20] ;  /* 0x00002004000479ee */ /* 0x010e6200082c0000 */
[----:B------:R-:W-:Y:S02]  /*7560*/  LOP3.LUT R44, R75, 0xffff0000, RZ, 0xc0, !PT ;  /* 0xffff00004b2c7812 */ /* 0x000fe400078ec0ff */
[----:B------:R-:W-:Y:S02]  /*7570*/  ISETP.NE.AND P0, PT, R95, RZ, PT ;  /* 0x000000ff5f00720c */ /* 0x000fe40003f05270 */
[----:B------:R-:W-:Y:S03]  /*7580*/  LEA R62, R46, UR44, 0x3 ;  /* 0x0000002c2e3e7c11 */ /* 0x000fe6000f8e18ff */
[----:B------:R-:W-:Y:S02]  /*7590*/  @P6 LEA R52, R52, UR44, 0x3 ;  /* 0x0000002c34346c11 */ /* 0x000fe4000f8e18ff */
[----:B------:R-:W-:Y:S02]  /*75a0*/  @P6 SHF.L.U32 R63, R90, 0x1f, RZ ;  /* 0x0000001f5a3f6819 */ /* 0x000fe400000006ff */
[----:B------:R-:W-:Y:S04]  /*75b0*/  @P6 IADD3 R52, PT, PT, R52, 0xe0, RZ ;  /* 0x000000e034346810 */ /* 0x000fe80007ffe0ff */
[----:B------:R-:W-:Y:S01]  /*75c0*/  @P6 PRMT R61, R61, 0x654, R52 ;  /* 0x000006543d3d6816 */ /* 0x000fe20000000034 */
[C---:B-1----:R-:W-:Y:S01]  /*75d0*/  FMUL R0, R38.reuse, R4 ;  /* 0x0000000426007220 */ /* 0x042fe20000400000 */
[C---:B------:R-:W-:Y:S01]  /*75e0*/  FMUL R2, R38.reuse, R5 ;  /* 0x0000000526027220 */ /* 0x040fe20000400000 */
[C---:B------:R-:W-:Y:S01]  /*75f0*/  FMUL R3, R38.reuse, R6 ;  /* 0x0000000626037220 */ /* 0x040fe20000400000 */
[----:B------:R-:W-:Y:S01]  /*7600*/  FMUL R7, R38, R7 ;  /* 0x0000000726077220 */ /* 0x000fe20000400000 */
[----:B------:R-:W-:Y:S01]  /*7610*/  FFMA R0, R41, R40, R0 ;  /* 0x0000002829007223 */ /* 0x000fe20000000000 */
[----:B------:R-:W-:Y:S01]  /*7620*/  SHF.L.U32 R40, R49, 0x10, RZ ;  /* 0x0000001031287819 */ /* 0x000fe200000006ff */
[C---:B------:R-:W-:Y:S01]  /*7630*/  FFMA R2, R41.reuse, R43, R2 ;  /* 0x0000002b29027223 */ /* 0x040fe20000000002 */
[----:B------:R-:W-:Y:S01]  /*7640*/  SHF.L.U32 R43, R50, 0x10, RZ ;  /* 0x00000010322b7819 */ /* 0x000fe200000006ff */
[C---:B------:R-:W-:Y:S01]  /*7650*/  FMUL R4, R38.reuse, R8 ;  /* 0x0000000826047220 */ /* 0x040fe20000400000 */
[----:B------:R-:W-:Y:S01]  /*7660*/  FMUL R5, R38, R9 ;  /* 0x0000000926057220 */ /* 0x000fe20000400000 */
[C---:B------:R-:W-:Y:S01]  /*7670*/  FFMA R3, R41.reuse, R40, R3 ;  /* 0x0000002829037223 */ /* 0x040fe20000000003 */
[----:B------:R-:W-:Y:S01]  /*7680*/  LOP3.LUT R40, R50, 0xffff0000, RZ, 0xc0, !PT ;  /* 0xffff000032287812 */ /* 0x000fe200078ec0ff */
[----:B------:R-:W-:Y:S01]  /*7690*/  FFMA R7, R41, R42, R7 ;  /* 0x0000002a29077223 */ /* 0x000fe20000000007 */
[----:B------:R-:W-:Y:S01]  /*76a0*/  LOP3.LUT R42, R51, 0xffff0000, RZ, 0xc0, !PT ;  /* 0xffff0000332a7812 */ /* 0x000fe200078ec0ff */
[----:B------:R-:W-:Y:S01]  /*76b0*/  FMUL R6, R38, R10 ;  /* 0x0000000a26067220 */ /* 0x000fe20000400000 */
[----:B------:R-:W-:Y:S01]  /*76c0*/  F2FP.BF16.F32.PACK_AB R52, R2, R0 ;  /* 0x000000000234723e */ /* 0x000fe200000010ff */
[----:B------:R-:W-:Y:S01]  /*76d0*/  FMUL R11, R38, R11 ;  /* 0x0000000b260b7220 */ /* 0x000fe20000400000 */
[----:B------:R-:W-:Y:S01]  /*76e0*/  F2FP.BF16.F32.PACK_AB R53, R7, R3 ;  /* 0x000000030735723e */ /* 0x000fe200000010ff */
        /* <DEDUP_REMOVED lines=20> */
[C---:B------:R-:W-:Y:S01]  /*7830*/  FMUL R12, R38.reuse, R16 ;  /* 0x00000010260c7220 */ /* 0x040fe20000400000 */
        /* <DEDUP_REMOVED lines=13> */
[----:B------:R1:W-:Y:S01]  /*7910*/  STS.128 [R93+0x2000], R52 ;  /* 0x002000345d007388 */ /* 0x0003e20000000c00 */
[----:B------:R-:W-:Y:S01]  /*7920*/  F2FP.BF16.F32.PACK_AB R70, R13, R12 ;  /* 0x0000000c0d46723e */ /* 0x000fe200000010ff */
[----:B------:R-:W-:Y:S01]  /*7930*/  FFMA R19, R41, R40, R19 ;  /* 0x0000002829137223 */ /* 0x000fe20000000013 */
[----:B------:R-:W-:Y:S01]  /*7940*/  LOP3.LUT R40, R64, 0xffff0000, RZ, 0xc0, !PT ;  /* 0xffff000040287812 */ /* 0x000fe200078ec0ff */
[C---:B------:R-:W-:Y:S01]  /*7950*/  FMUL R16, R38.reuse, R20 ;  /* 0x0000001426107220 */ /* 0x040fe20000400000 */
[C---:B------:R-:W-:Y:S01]  /*7960*/  FMUL R17, R38.reuse, R21 ;  /* 0x0000001526117220 */ /* 0x040fe20000400000 */
[C---:B------:R-:W-:Y:S01]  /*7970*/  FMUL R18, R38.reuse, R22 ;  /* 0x0000001626127220 */ /* 0x040fe20000400000 */
[----:B------:R-:W-:Y:S01]  /*7980*/  F2FP.BF16.F32.PACK_AB R71, R19, R14 ;  /* 0x0000000e1347723e */ /* 0x000fe200000010ff */
[----:B------:R-:W-:Y:S01]  /*7990*/  FMUL R23, R38, R23 ;  /* 0x0000001726177220 */ /* 0x000fe20000400000 */
[----:B------:R-:W-:Y:S01]  /*79a0*/  FFMA R16, R41, R43, R16 ;  /* 0x0000002b29107223 */ /* 0x000fe20000000010 */
[----:B------:R-:W-:Y:S01]  /*79b0*/  SHF.L.U32 R43, R67, 0x10, RZ ;  /* 0x00000010432b7819 */ /* 0x000fe200000006ff */
[C---:B------:R-:W-:Y:S01]  /*79c0*/  FFMA R17, R41.reuse, R40, R17 ;  /* 0x0000002829117223 */ /* 0x040fe20000000011 */
[----:B------:R1:W-:Y:S01]  /*79d0*/  STS.128 [R92+0x2010], R68 ;  /* 0x002010445c007388 */ /* 0x0003e20000000c00 */
        /* <DEDUP_REMOVED lines=8> */
[C---:B------:R-:W-:Y:S01]  /*7a60*/  FMUL R22, R38.reuse, R26 ;  /* 0x0000001a26167220 */ /* 0x040fe20000400000 */
[----:B------:R-:W-:Y:S01]  /*7a70*/  FFMA R20, R41, R40, R20 ;  /* 0x0000002829147223 */ /* 0x000fe20000000014 */
[----:B------:R-:W-:Y:S01]  /*7a80*/  LOP3.LUT R40, R67, 0xffff0000, RZ, 0xc0, !PT ;  /* 0xffff000043287812 */ /* 0x000fe200078ec0ff */
[C---:B------:R-:W-:Y:S01]  /*7a90*/  FFMA R21, R41.reuse, R42, R21 ;  /* 0x0000002a29157223 */ /* 0x040fe20000000015 */
[C---:B------:R-:W-:Y:S01]  /*7aa0*/  FFMA R22, R41.reuse, R43, R22 ;  /* 0x0000002b29167223 */ /* 0x040fe20000000016 */
[----:B------:R-:W-:Y:S01]  /*7ab0*/  FMUL R27, R38, R27 ;  /* 0x0000001b261b7220 */ /* 0x000fe20000400000 */
[----:B------:R-:W-:Y:S01]  /*7ac0*/  SHF.L.U32 R43, R72, 0x10, RZ ;  /* 0x00000010482b7819 */ /* 0x000fe200000006ff */
[----:B------:R-:W-:Y:S01]  /*7ad0*/  FMUL R24, R38, R28 ;  /* 0x0000001c26187220 */ /* 0x000fe20000400000 */
[----:B------:R-:W-:Y:S01]  /*7ae0*/  LOP3.LUT R42, R72, 0xffff0000, RZ, 0xc0, !PT ;  /* 0xffff0000482a7812 */ /* 0x000fe200078ec0ff */
[C---:B------:R-:W-:Y:S01]  /*7af0*/  FMUL R25, R38.reuse, R29 ;  /* 0x0000001d26197220 */ /* 0x040fe20000400000 */
[C---:B------:R-:W-:Y:S01]  /*7b00*/  FMUL R26, R38.reuse, R30 ;  /* 0x0000001e261a7220 */ /* 0x040fe20000400000 */
[C---:B------:R-:W-:Y:S01]  /*7b10*/  FFMA R27, R41.reuse, R40, R27 ;  /* 0x00000028291b7223 */ /* 0x040fe2000000001b */
[----:B------:R-:W-:Y:S01]  /*7b20*/  FFMA R24, R41, R43, R24 ;  /* 0x0000002b29187223 */ /* 0x000fe20000000018 */
[----:B------:R-:W-:Y:S01]  /*7b30*/  LOP3.LUT R40, R73, 0xffff0000, RZ, 0xc0, !PT ;  /* 0xffff000049287812 */ /* 0x000fe200078ec0ff */
[C---:B------:R-:W-:Y:S01]  /*7b40*/  FFMA R25, R41.reuse, R42, R25 ;  /* 0x0000002a29197223 */ /* 0x040fe20000000019 */
[----:B------:R-:W-:Y:S01]  /*7b50*/  FMUL R31, R38, R31 ;  /* 0x0000001f261f7220 */ /* 0x000fe20000400000 */
[----:B------:R-:W-:Y:S01]  /*7b60*/  SHF.L.U32 R43, R74, 0x10, RZ ;  /* 0x000000104a2b7819 */ /* 0x000fe200000006ff */
[----:B------:R-:W-:Y:S01]  /*7b70*/  FFMA R26, R41, R45, R26 ;  /* 0x0000002d291a7223 */ /* 0x000fe2000000001a */
        /* <DEDUP_REMOVED lines=29> */
[----:B------:R-:W-:Y:S02]  /*7d50*/  UIADD3 UR9, UPT, UPT, UR49, 0x20, URZ ;  /* 0x0000002031097890 */ /* 0x000fe4000fffe0ff */
[----:B------:R-:W-:Y:S01]  /*7d60*/  UIADD3 UR8, UPT, UPT, UR44, 0x2200, URZ ;  /* 0x000022002c087890 */ /* 0x000fe2000fffe0ff */
[----:B------:R-:W-:Y:S01]  /*7d70*/  UMOV UR10, UR50 ;  /* 0x00000032000a7c82 */ /* 0x000fe20008000000 */
[----:B------:R-:W-:Y:S01]  /*7d80*/  UMOV UR11, UR36 ;  /* 0x00000024000b7c82 */ /* 0x000fe20008000000 */
[----:B---3--:R-:W-:Y:S04]  /*7d90*/  UIADD3 UR4, UP0, UPT, UR6, 0x680, URZ ;  /* 0x0000068006047890 */ /* 0x008fe8000ff1e0ff */
[----:B------:R-:W-:Y:S09]  /*7da0*/  UIADD3.X UR5, UPT, UPT, URZ, UR7, URZ, UP0, !UPT ;  /* 0x00000007ff057290 */ /* 0x000ff200087fe4ff */
[----:B------:R3:W-:Y:S01]  /*7db0*/  UTMASTG.3D [UR8], [UR4] ;  /* 0x00000008040073b5 */ /* 0x0007e20008010000 */
[----:B------:R0:W-:Y:S01]  /*7dc0*/  UTMACMDFLUSH ;  /* 0x00000000000079b7 */ /* 0x0001e20000000000 */
[----:B---3--:R-:W-:Y:S04]  /*7dd0*/  DEPBAR.LE SB0, 0x1 ;  /* 0x000080400000791a */ /* 0x008fe80000000000 */
.L_x_124:
[----:B------:R-:W-:Y:S05]  /*7de0*/  BSYNC.RECONVERGENT B0 ;  /* 0x0000000000007941 */ /* 0x000fea0003800200 */
.L_x_123:
[----:B------:R-:W-:Y:S01]  /*7df0*/  BAR.SYNC.DEFER_BLOCKING 0x1, 0x80 ;  /* 0x0042000000007b1d */ /* 0x000fe20000010000 */
[----:B------:R-:W-:Y:S04]  /*7e00*/  UIADD3 UR4, UPT, UPT, UR46, 0x1, URZ ;  /* 0x000000012e047890 */ /* 0x000fe8000fffe0ff */
[----:B------:R-:W-:Y:S04]  /*7e10*/  UISETP.NE.AND UP0, UPT, UR4, 0x4, UPT ;  /* 0x000000040400788c */ /* 0x000fe8000bf05270 */
[----:B------:R-:W-:Y:S01]  /*7e20*/  USEL UR45, UR4, URZ, UP0 ;  /* 0x000000ff042d7287 */ /* 0x000fe20008000000 */
[----:B------:R3:W-:Y:S01]  /*7e30*/  @P6 SYNCS.ARRIVE.TRANS64.RED.A1T0 RZ, [R61+URZ], RZ ;  /* 0x000000ff3dff69a7 */ /* 0x0007e200081004ff */
[----:B------:R-:W-:Y:S01]  /*7e40*/  BSSY B1, `(.L_x_125) ;  /* 0x0000017000017945 */ /* 0x000fe20003800000 */
[----:B------:R-:W4:Y:S02]  /*7e50*/  @P6 SYNCS.PHASECHK.TRANS64.TRYWAIT P0, [R62+URZ+0xc0], R63 ;  /* 0x0000c03f3e0065a7 */ /* 0x000f2400080011ff */
[----:B----4-:R-:W-:Y:S01]  /*7e60*/  @P6 SEL R47, RZ, 0x1, !P0 ;  /* 0x00000001ff2f6807 */ /* 0x010fe20004000000 */
[----:B---3--:R-:W-:Y:S06]  /*7e70*/  @!P6 BRA `(.L_x_126) ;  /* 0x00000000004ce947 */ /* 0x008fec0003800000 */
        /* <DEDUP_REMOVED lines=9> */
[----:B------:R-:W-:Y:S04]  /*7f10*/  SHF.L.U32 R5, R90, 0x1f, RZ ;  /* 0x0000001f5a057819 */ /* 0x000fe800000006ff */
[----:B------:R-:W3:Y:S02]  /*7f20*/  SYNCS.PHASECHK.TRANS64.TRYWAIT P0, [R62+URZ+0xc0], R5 ;  /* 0x0000c0053e0075a7 */ /* 0x000ee400080011ff */
[----:B---3--:R-:W-:Y:S05]  /*7f30*/  @!P0 BRA `(.L_x_129) ;  /* 0x0000002800348947 */ /* 0x008fea0003800000 */
.L_x_128:
[----:B------:R-:W-:Y:S05]  /*7f40*/  BSYNC B0 ;  /* 0x0000000000007941 */ /* 0x000fea0003800000 */
.L_x_127:
[----:B------:R-:W-:Y:S02]  /*7f50*/  ISETP.NE.AND P0, PT, R60, RZ, PT ;  /* 0x000000ff3c00720c */ /* 0x000fe40003f05270 */
[----:B------:R-:W-:Y:S11]  /*7f60*/  IADD3 R46, PT, PT, R46, 0x1, RZ ;  /* 0x000000012e2e7810 */ /* 0x000ff60007ffe0ff */
[----:B------:R4:W1:Y:S04]  /*7f70*/  @P0 LDS.128 R48, [R4] ;  /* 0x0000000004300984 */ /* 0x0008680000000c00 */
[----:B------:R4:W1:Y:S04]  /*7f80*/  @P0 LDS.128 R56, [R3+0x10] ;  /* 0x0000100003380984 */ /* 0x0008680000000c00 */
[----:B------:R4:W1:Y:S04]  /*7f90*/  @P0 LDS.128 R64, [R2+0x20] ;  /* 0x0000200002400984 */ /* 0x0008680000000c00 */
[----:B------:R4:W1:Y:S02]  /*7fa0*/  @P0 LDS.128 R72, [R0+0x30] ;  /* 0x0000300000480984 */ /* 0x0008640000000c00 */
.L_x_126:
[----:B------:R-:W-:Y:S05]  /*7fb0*/  BSYNC B1 ;  /* 0x0000000000017941 */ /* 0x000fea0003800000 */
.L_x_125:
[----:B----4-:R-:W-:Y:S05]  /*7fc0*/  VIADD R0, R39, 0x40 ;  /* 0x0000004027007836 */ /* 0x010fea0000000000 */
        /* <DEDUP_REMOVED lines=9> */
[----:B------:R-:W4:Y:S01]  /*8060*/  LDCU.64 UR6, c[0x4][0x78] ;  /* 0x01000f00ff0677ac */ /* 0x000f220008000a00 */
[----:B------:R-:W1:Y:S01]  /*8070*/  LDC.64 R2, c[0x4][R3] ;  /* 0x0100000003027b82 */ /* 0x000e620000000a00 */
[----:B------:R-:W5:Y:S01]  /*8080*/  LDCU.64 UR4, c[0x4][0x10] ;  /* 0x01000200ff0477ac */ /* 0x000f620008000a00 */
[----:B---3--:R-:W-:Y:S01]  /*8090*/  MOV R5, UR9 ;  /* 0x0000000900057c02 */ /* 0x008fe20008000f00 */
[----:B------:R-:W-:Y:S01]  /*80a0*/  IMAD.U32 R4, RZ, RZ, UR8 ;  /* 0x00000008ff047e24 */ /* 0x000fe2000f8e00ff */
[----:B----4-:R-:W-:Y:S01]  /*80b0*/  MOV R7, UR7 ;  /* 0x0000000700077c02 */ /* 0x010fe20008000f00 */
[----:B------:R-:W-:Y:S01]  /*80c0*/  IMAD.U32 R6, RZ, RZ, UR6 ;  /* 0x00000006ff067e24 */ /* 0x000fe2000f8e00ff */
[----:B-----5:R-:W-:Y:S01]  /*80d0*/  MOV R11, UR5 ;  /* 0x00000005000b7c02 */ /* 0x020fe20008000f00 */
[----:B------:R-:W-:Y:S02]  /*80e0*/  IMAD.U32 R10, RZ, RZ, UR4 ;  /* 0x00000004ff0a7e24 */ /* 0x000fe4000f8e00ff */
[----:B------:R-:W-:Y:S07]  /*80f0*/  LEPC R20, `(.L_x_130) ;  /* 0x000000001014794e */ /* 0x000fee0000000000 */
[----:B-12---:R-:W-:Y:S05]  /*8100*/  CALL.ABS.NOINC R2 ;  /* 0x0000000002007343 */ /* 0x006fea0003c00000 */
.L_x_130:
        /* <DEDUP_REMOVED lines=10> */
[----:B---3--:R-:W1:Y:S01]  /*81b0*/  LDTM.x32 R4, tmem[UR4+0x40] ;  /* 0x00004004000479ee */ /* 0x008e6200082c0000 */
        /* <DEDUP_REMOVED lines=136> */
.L_x_132:
[----:B------:R-:W-:Y:S05]  /*8a40*/  BSYNC.RECONVERGENT B0 ;  /* 0x0000000000007941 */ /* 0x000fea0003800200 */
.L_x_131:
        /* <DEDUP_REMOVED lines=21> */
.L_x_136:
[----:B------:R-:W-:Y:S05]  /*8ba0*/  BSYNC B0 ;  /* 0x0000000000007941 */ /* 0x000fea0003800000 */
.L_x_135:
[----:B------:R-:W-:Y:S11]  /*8bb0*/  ISETP.NE.AND P0, PT, R60, RZ, PT ;  /* 0x000000ff3c00720c */ /* 0x000ff60003f05270 */
[----:B------:R-:W-:Y:S02]  /*8bc0*/  @!UPT UIADD3 URZ, UPT, UPT, URZ, URZ, URZ ;  /* 0x000000fffffff290 */ /* 0x000fe4000fffe0ff */
[----:B------:R4:W1:Y:S04]  /*8bd0*/  @P0 LDS.128 R48, [R3] ;  /* 0x0000000003300984 */ /* 0x0008680000000c00 */
[----:B------:R4:W1:Y:S04]  /*8be0*/  @P0 LDS.128 R56, [R2+0x10] ;  /* 0x0000100002380984 */ /* 0x0008680000000c00 */
[----:B------:R4:W1:Y:S04]  /*8bf0*/  @P0 LDS.128 R64, [R0+0x20] ;  /* 0x0000200000400984 */ /* 0x0008680000000c00 */
[----:B------:R4:W1:Y:S02]  /*8c00*/  @P0 LDS.128 R72, [R46+0x30] ;  /* 0x000030002e480984 */ /* 0x0008640000000c00 */
.L_x_134:
[----:B------:R-:W-:Y:S05]  /*8c10*/  BSYNC B1 ;  /* 0x0000000000017941 */ /* 0x000fea0003800000 */
.L_x_133:
        /* <DEDUP_REMOVED lines=21> */
.L_x_138:
[----:B------:R-:W-:Y:S01]  /*8d70*/  ISETP.NE.AND P0, PT, R95, RZ, PT ;  /* 0x000000ff5f00720c */ /* 0x000fe20003f05270 */
[----:B------:R-:W-:Y:S05]  /*8d80*/  WARPSYNC.ALL ;  /* 0x0000000000007948 */ /* 0x000fea0003800000 */
[----:B------:R-:W-:Y:S01]  /*8d90*/  R2UR UR4, R39 ;  /* 0x00000000270472ca */ /* 0x000fe200000e0000 */
[----:B------:R-:W-:Y:S01]  /*8da0*/  BSSY.RECONVERGENT B0, `(.L_x_139) ;  /* 0x000008d000007945 */ /* 0x000fe20003800200 */
[----:B------:R-:W-:Y:S02]  /*8db0*/  R2UR UR5, R99 ;  /* 0x00000000630572ca */ /* 0x000fe400000e0000 */
[C---:B-1----:R-:W-:Y:S02]  /*8dc0*/  SHF.L.U32 R40, R48.reuse, 0x10, RZ ;  /* 0x0000001030287819 */ /* 0x042fe400000006ff */
[----:B------:R-:W-:Y:S02]  /*8dd0*/  LOP3.LUT R42, R48, 0xffff0000, RZ, 0xc0, !PT ;  /* 0xffff0000302a7812 */ /* 0x000fe400078ec0ff */
[C---:B------:R-:W-:Y:S02]  /*8de0*/  SHF.L.U32 R43, R49.reuse, 0x10, RZ ;  /* 0x00000010312b7819 */ /* 0x040fe400000006ff */
[----:B------:R-:W-:Y:S02]  /*8df0*/  LOP3.LUT R44, R49, 0xffff0000, RZ, 0xc0, !PT ;  /* 0xffff0000312c7812 */ /* 0x000fe400078ec0ff */
[C---:B------:R-:W-:Y:S01]  /*8e00*/  SHF.L.U32 R45, R50.reuse, 0x10, RZ ;  /* 0x00000010322d7819 */ /* 0x040fe200000006ff */
[----:B---3--:R-:W1:Y:S01]  /*8e10*/  LDTM.x32 R4, tmem[UR4+0x60] ;  /* 0x00006004000479ee */ /* 0x008e6200082c0000 */
[----:B------:R-:W-:Y:S01]  /*8e20*/  LOP3.LUT R46, R50, 0xffff0000, RZ, 0xc0, !PT ;  /* 0xffff0000322e7812 */ /* 0x000fe200078ec0ff */
[----:B------:R-:W-:Y:S01]  /*8e30*/  NOP ;  /* 0x0000000000007918 */ /* 0x000fe20000000000 */
[C---:B------:R-:W-:Y:S01]  /*8e40*/  SHF.L.U32 R47, R51.reuse, 0x10, RZ ;  /* 0x00000010332f7819 */ /* 0x040fe200000006ff */
[----:B------:R-:W-:Y:S01]  /*8e50*/  UIADD3 UR4, UPT, UPT, UR5, 0x150, URZ ;  /* 0x0000015005047890 */ /* 0x000fe2000fffe0ff */
[----:B------:R-:W-:Y:S02]  /*8e60*/  LOP3.LUT R49, R51, 0xffff0000, RZ, 0xc0, !PT ;  /* 0xffff000033317812 */ /* 0x000fe400078ec0ff */
[C---:B------:R-:W-:Y:S01]  /*8e70*/  SHF.L.U32 R48, R56.reuse, 0x10, RZ ;  /* 0x0000001038307819 */ /* 0x040fe200000006ff */
[----:B------:R-:W-:Y:S01]  /*8e80*/  UPRMT UR4, UR47, 0x654, UR4 ;  /* 0x000006542f047896 */ /* 0x000fe20008000004 */
[----:B------:R-:W-:Y:S02]  /*8e90*/  LOP3.LUT R51, R56, 0xffff0000, RZ, 0xc0, !PT ;  /* 0xffff000038337812 */ /* 0x000fe400078ec0ff */
[C---:B------:R-:W-:Y:S02]  /*8ea0*/  SHF.L.U32 R50, R57.reuse, 0x10, RZ ;  /* 0x0000001039327819 */ /* 0x040fe400000006ff */
[----:B------:R-:W-:Y:S02]  /*8eb0*/  LOP3.LUT R52, R57, 0xffff0000, RZ, 0xc0, !PT ;  /* 0xffff000039347812 */ /* 0x000fe400078ec0ff */
[C---:B------:R-:W-:Y:S02]  /*8ec0*/  SHF.L.U32 R53, R58.reuse, 0x10, RZ ;  /* 0x000000103a357819 */ /* 0x040fe400000006ff */
[----:B------:R-:W-:Y:S01]  /*8ed0*/  LOP3.LUT R54, R58, 0xffff0000, RZ, 0xc0, !PT ;  /* 0xffff00003a367812 */ /* 0x000fe200078ec0ff */
[----:B-1----:R-:W-:Y:S01]  /*8ee0*/  SYNCS.ARRIVE.TRANS64.RED.A1T0 RZ, [UR4], RZ ;  /* 0x000000ffffff79a7 */ /* 0x002fe20008100404 */
[C---:B------:R-:W-:Y:S02]  /*8ef0*/  SHF.L.U32 R55, R59.reuse, 0x10, RZ ;  /* 0x000000103b377819 */ /* 0x040fe400000006ff */
[----:B------:R-:W-:Y:S02]  /*8f00*/  LOP3.LUT R56, R59, 0xffff0000, RZ, 0xc0, !PT ;  /* 0xffff00003b387812 */ /* 0x000fe400078ec0ff */
[----:B------:R-:W-:Y:S01]  /*8f10*/  SHF.L.U32 R57, R64, 0x10, RZ ;  /* 0x0000001040397819 */ /* 0x000fe200000006ff */
[C---:B------:R-:W-:Y:S01]  /*8f20*/  FMUL R4, R38.reuse, R4 ;  /* 0x0000000426047220 */ /* 0x040fe20000400000 */
[C---:B------:R-:W-:Y:S01]  /*8f30*/  FMUL R5, R38.reuse, R5 ;  /* 0x0000000526057220 */ /* 0x040fe20000400000 */
[----:B------:R-:W-:Y:S01]  /*8f40*/  FMUL R6, R38, R6 ;  /* 0x0000000626067220 */ /* 0x000fe20000400000 */
[----:B------:R-:W-:Y:S01]  /*8f50*/  LOP3.LUT R58, R64, 0xffff0000, RZ, 0xc0, !PT ;  /* 0xffff0000403a7812 */ /* 0x000fe200078ec0ff */
[C---:B------:R-:W-:Y:S01]  /*8f60*/  FFMA R4, R41.reuse, R40, R4 ;  /* 0x0000002829047223 */ /* 0x040fe20000000004 */
[----:B------:R-:W-:Y:S01]  /*8f70*/  FFMA R5, R41, R42, R5 ;  /* 0x0000002a29057223 */ /* 0x000fe20000000005 */
[----:B------:R-:W-:Y:S01]  /*8f80*/  SHF.L.U32 R59, R65, 0x10, RZ ;  /* 0x00000010413b7819 */ /* 0x000fe200000006ff */
[----:B------:R-:W-:Y:S01]  /*8f90*/  FFMA R6, R41, R43, R6 ;  /* 0x0000002b29067223 */ /* 0x000fe20000000006 */
[C---:B------:R-:W-:Y:S01]  /*8fa0*/  FMUL R7, R38.reuse, R7 ;  /* 0x0000000726077220 */ /* 0x040fe20000400000 */
[----:B------:R-:W-:Y:S01]  /*8fb0*/  LOP3.LUT R60, R65, 0xffff0000, RZ, 0xc0, !PT ;  /* 0xffff0000413c7812 */ /* 0x000fe200078ec0ff */
[C---:B------:R-:W-:Y:S01]  /*8fc0*/  FMUL R8, R38.reuse, R8 ;  /* 0x0000000826087220 */ /* 0x040fe20000400000 */
[----:B------:R-:W-:Y:S01]  /*8fd0*/  F2FP.BF16.F32.PACK_AB R100, R5, R4 ;  /* 0x000000040564723e */ /* 0x000fe200000010ff */
[C---:B------:R-:W-:Y:S01]  /*8fe0*/  FFMA R7, R41.reuse, R44, R7 ;  /* 0x0000002c29077223 */ /* 0x040fe20000000007 */
[----:B------:R-:W-:Y:S01]  /*8ff0*/  FMUL R9, R38, R9 ;  /* 0x0000000926097220 */ /* 0x000fe20000400000 */
[----:B------:R-:W-:Y:S01]  /*9000*/  FFMA R8, R41, R45, R8 ;  /* 0x0000002d29087223 */ /* 0x000fe20000000008 */
[----:B------:R-:W-:Y:S01]  /*9010*/  SHF.L.U32 R61, R66, 0x10, RZ ;  /* 0x00000010423d7819 */ /* 0x000fe200000006ff */
[C---:B------:R-:W-:Y:S01]  /*9020*/  FMUL R0, R38.reuse, R10 ;  /* 0x0000000a26007220 */ /* 0x040fe20000400000 */
[----:B------:R-:W-:Y:S01]  /*9030*/  F2FP.BF16.F32.PACK_AB R101, R7, R6 ;  /* 0x000000060765723e */ /* 0x000fe200000010ff */
[C---:B------:R-:W-:Y:S01]  /*9040*/  FFMA R9, R41.reuse, R46, R9 ;  /* 0x0000002e29097223 */ /* 0x040fe20000000009 */
[----:B------:R-:W-:Y:S01]  /*9050*/  FMUL R2, R38, R11 ;  /* 0x0000000b26027220 */ /* 0x000fe20000400000 */
[----:B------:R-:W-:Y:S01]  /*9060*/  FFMA R0, R41, R47, R0 ;  /* 0x0000002f29007223 */ /* 0x000fe20000000000 */
[----:B------:R-:W-:Y:S01]  /*9070*/  LOP3.LUT R62, R66, 0xffff0000, RZ, 0xc0, !PT ;  /* 0xffff0000423e7812 */ /* 0x000fe200078ec0ff */
[C---:B------:R-:W-:Y:S01]  /*9080*/  FMUL R3, R38.reuse, R12 ;  /* 0x0000000c26037220 */ /* 0x040fe20000400000 */
[----:B------:R-:W-:Y:S01]  /*9090*/  F2FP.BF16.F32.PACK_AB R102, R9, R8 ;  /* 0x000000080966723e */ /* 0x000fe200000010ff */
[C---:B------:R-:W-:Y:S01]  /*90a0*/  FFMA R2, R41.reuse, R49, R2 ;  /* 0x0000003129027223 */ /* 0x040fe20000000002 */
[C---:B------:R-:W-:Y:S01]  /*90b0*/  FMUL R10, R38.reuse, R13 ;  /* 0x0000000d260a7220 */ /* 0x040fe20000400000 */
[----:B------:R-:W-:Y:S01]  /*90c0*/  FFMA R3, R41, R48, R3 ;  /* 0x0000003029037223 */ /* 0x000fe20000000003 */
[----:B------:R-:W-:Y:S01]  /*90d0*/  SHF.L.U32 R63, R67, 0x10, RZ ;  /* 0x00000010433f7819 */ /* 0x000fe200000006ff */
[----:B------:R-:W-:Y:S01]  /*90e0*/  FMUL R11, R38, R14 ;  /* 0x0000000e260b7220 */ /* 0x000fe20000400000 */
[----:B------:R-:W-:Y:S01]  /*90f0*/  F2FP.BF16.F32.PACK_AB R103, R2, R0 ;  /* 0x000000000267723e */ /* 0x000fe200000010ff */
[----:B------:R-:W-:Y:S01]  /*9100*/  FFMA R10, R41, R51, R10 ;  /* 0x00000033290a7223 */ /* 0x000fe2000000000a */
[C---:B------:R-:W-:Y:S01]  /*9110*/  FMUL R15, R38.reuse, R15 ;  /* 0x0000000f260f7220 */ /* 0x040fe20000400000 */
[C---:B------:R-:W-:Y:S01]  /*9120*/  FMUL R12, R38.reuse, R16 ;  /* 0x00000010260c7220 */ /* 0x040fe20000400000 */
[----:B------:R-:W-:Y:S01]  /*9130*/  FMUL R13, R38, R17 ;  /* 0x00000011260d7220 */ /* 0x000fe20000400000 */
[----:B------:R1:W-:Y:S01]  /*9140*/  STS.128 [R93+0x6000], R100 ;  /* 0x006000645d007388 */ /* 0x0003e20000000c00 */
[----:B------:R-:W-:Y:S01]  /*9150*/  LOP3.LUT R64, R67, 0xffff0000, RZ, 0xc0, !PT ;  /* 0xffff000043407812 */ /* 0x000fe200078ec0ff */
[C---:B------:R-:W-:Y:S01]  /*9160*/  FFMA R11, R41.reuse, R50, R11 ;  /* 0x00000032290b7223 */ /* 0x040fe2000000000b */
[----:B------:R-:W-:Y:S01]  /*9170*/  SHF.L.U32 R65, R72, 0x10, RZ ;  /* 0x0000001048417819 */ /* 0x000fe200000006ff */
[C---:B------:R-:W-:Y:S01]  /*9180*/  FFMA R15, R41.reuse, R52, R15 ;  /* 0x00000034290f7223 */ /* 0x040fe2000000000f */
[----:B------:R-:W-:Y:S01]  /*9190*/  F2FP.BF16.F32.PACK_AB R104, R10, R3 ;  /* 0x000000030a68723e */ /* 0x000fe200000010ff */
[C---:B------:R-:W-:Y:S01]  /*91a0*/  FFMA R12, R41.reuse, R53, R12 ;  /* 0x00000035290c7223 */ /* 0x040fe2000000000c */
[C---:B------:R-:W-:Y:S01]  /*91b0*/  FFMA R13, R41.reuse, R54, R13 ;  /* 0x00000036290d7223 */ /* 0x040fe2000000000d */
[C---:B------:R-:W-:Y:S01]  /*91c0*/  FMUL R14, R38.reuse, R18 ;  /* 0x00000012260e7220 */ /* 0x040fe20000400000 */
[C---:B------:R-:W-:Y:S01]  /*91d0*/  FMUL R19, R38.reuse, R19 ;  /* 0x0000001326137220 */ /* 0x040fe20000400000 */
[C---:B------:R-:W-:Y:S01]  /*91e0*/  FMUL R16, R38.reuse, R20 ;  /* 0x0000001426107220 */ /* 0x040fe20000400000 */
[C---:B------:R-:W-:Y:S01]  /*91f0*/  FMUL R17, R38.reuse, R21 ;  /* 0x0000001526117220 */ /* 0x040fe20000400000 */
[C---:B------:R-:W-:Y:S01]  /*9200*/  FFMA R14, R41.reuse, R55, R14 ;  /* 0x00000037290e7223 */ /* 0x040fe2000000000e */
        /* <DEDUP_REMOVED lines=9> */
[----:B------:R-:W-:Y:S01]  /*92a0*/  FFMA R23, R41, R60, R23 ;  /* 0x0000003c29177223 */ /* 0x000fe20000000017 */
[C---:B------:R-:W-:Y:S01]  /*92b0*/  FMUL R27, R38.reuse, R27 ;  /* 0x0000001b261b7220 */ /* 0x040fe20000400000 */
[----:B------:R-:W-:Y:S01]  /*92c0*/  F2FP.BF16.F32.PACK_AB R105, R15, R11 ;  /* 0x0000000b0f69723e */ /* 0x000fe200000010ff */
[----:B------:R-:W-:Y:S01]  /*92d0*/  FFMA R20, R41, R61, R20 ;  /* 0x0000003d29147223 */ /* 0x000fe20000000014 */
[----:B------:R-:W-:Y:S01]  /*92e0*/  F2FP.BF16.F32.PACK_AB R106, R13, R12 ;  /* 0x0000000c0d6a723e */ /* 0x000fe200000010ff */
[----:B------:R-:W-:Y:S01]  /*92f0*/  FMUL R24, R38, R28 ;  /* 0x0000001c26187220 */ /* 0x000fe20000400000 */
[----:B------:R-:W-:Y:S01]  /*9300*/  F2FP.BF16.F32.PACK_AB R107, R19, R14 ;  /* 0x0000000e136b723e */ /* 0x000fe200000010ff */
[----:B------:R-:W-:Y:S01]  /*9310*/  FFMA R21, R41, R62, R21 ;  /* 0x0000003e29157223 */ /* 0x000fe20000000015 */
[----:B------:R-:W-:Y:S01]  /*9320*/  LOP3.LUT R66, R72, 0xffff0000, RZ, 0xc0, !PT ;  /* 0xffff000048427812 */ /* 0x000fe200078ec0ff */
[C---:B------:R-:W-:Y:S01]  /*9330*/  FMUL R25, R38.reuse, R29 ;  /* 0x0000001d26197220 */ /* 0x040fe20000400000 */
[----:B------:R-:W-:Y:S01]  /*9340*/  SHF.L.U32 R67, R73, 0x10, RZ ;  /* 0x0000001049437819 */ /* 0x000fe200000006ff */
[----:B------:R1:W-:Y:S01]  /*9350*/  STS.128 [R92+0x6010], R104 ;  /* 0x006010685c007388 */ /* 0x0003e20000000c00 */
[----:B------:R-:W-:Y:S01]  /*9360*/  FFMA R22, R41, R63, R22 ;  /* 0x0000003f29167223 */ /* 0x000fe20000000016 */
[----:B------:R-:W-:Y:S01]  /*9370*/  LOP3.LUT R68, R73, 0xffff0000, RZ, 0xc0, !PT ;  /* 0xffff000049447812 */ /* 0x000fe200078ec0ff */
[----:B------:R-:W-:Y:S01]  /*9380*/  FMUL R26, R38, R30 ;  /* 0x0000001e261a7220 */ /* 0x000fe20000400000 */
[C---:B------:R-:W-:Y:S01]  /*9390*/  FFMA R27, R41.reuse, R64, R27 ;  /* 0x00000040291b7223 */ /* 0x040fe2000000001b */
[----:B------:R-:W-:Y:S01]  /*93a0*/  SHF.L.U32 R69, R74, 0x10, RZ ;  /* 0x000000104a457819 */ /* 0x000fe200000006ff */
[----:B------:R-:W-:Y:S01]  /*93b0*/  FMUL R31, R38, R31 ;  /* 0x0000001f261f7220 */ /* 0x000fe20000400000 */
[C---:B------:R-:W-:Y:S01]  /*93c0*/  FFMA R24, R41.reuse, R65, R24 ;  /* 0x0000004129187223 */ /* 0x040fe20000000018 */
[----:B------:R-:W-:Y:S01]  /*93d0*/  LOP3.LUT R70, R74, 0xffff0000, RZ, 0xc0, !PT ;  /* 0xffff00004a467812 */ /* 0x000fe200078ec0ff */
[C---:B------:R-:W-:Y:S01]  /*93e0*/  FMUL R28, R38.reuse, R32 ;  /* 0x00000020261c7220 */ /* 0x040fe20000400000 */
[----:B------:R-:W-:Y:S01]  /*93f0*/  FFMA R25, R41, R66, R25 ;  /* 0x0000004229197223 */ /* 0x000fe20000000019 */
[----:B------:R-:W-:Y:S01]  /*9400*/  SHF.L.U32 R71, R75, 0x10, RZ ;  /* 0x000000104b477819 */ /* 0x000fe200000006ff */
[C---:B------:R-:W-:Y:S01]  /*9410*/  FMUL R29, R38.reuse, R33 ;  /* 0x00000021261d7220 */ /* 0x040fe20000400000 */
[----:B------:R-:W-:Y:S01]  /*9420*/  FFMA R26, R41, R67, R26 ;  /* 0x00000043291a7223 */ /* 0x000fe2000000001a */
[----:B------:R-:W-:Y:S01]  /*9430*/  LOP3.LUT R72, R75, 0xffff0000, RZ, 0xc0, !PT ;  /* 0xffff00004b487812 */ /* 0x000fe200078ec0ff */
        /* <DEDUP_REMOVED lines=8> */
[----:B------:R-:W-:Y:S01]  /*94c0*/  FFMA R30, R41, R71, R30 ;  /* 0x00000047291e7223 */ /* 0x000fe2000000001e */
[----:B------:R-:W-:Y:S01]  /*94d0*/  F2FP.BF16.F32.PACK_AB R111, R27, R22 ;  /* 0x000000161b6f723e */ /* 0x000fe200000010ff */
[----:B------:R-:W-:Y:S01]  /*94e0*/  FFMA R35, R41, R72, R35 ;  /* 0x0000004829237223 */ /* 0x000fe20000000023 */
[----:B------:R-:W-:Y:S02]  /*94f0*/  F2FP.BF16.F32.PACK_AB R112, R25, R24 ;  /* 0x000000181970723e */ /* 0x000fe400000010ff */
[----:B------:R-:W-:Y:S01]  /*9500*/  F2FP.BF16.F32.PACK_AB R113, R31, R26 ;  /* 0x0000001a1f71723e */ /* 0x000fe200000010ff */
[----:B------:R1:W-:Y:S01]  /*9510*/  STS.128 [R91+0x6020], R108 ;  /* 0x0060206c5b007388 */ /* 0x0003e20000000c00 */
        /* <DEDUP_REMOVED lines=21> */
.L_x_140:
[----:B------:R-:W-:Y:S05]  /*9670*/  BSYNC.RECONVERGENT B0 ;  /* 0x0000000000007941 */ /* 0x000fea0003800200 */
.L_x_139:
[----:B------:R-:W-:Y:S01]  /*9680*/  BAR.SYNC.DEFER_BLOCKING 0x1, 0x80 ;  /* 0x0042000000007b1d */ /* 0x000fe20000010000 */
[----:B------:R-:W-:Y:S01]  /*9690*/  UISETP.NE.AND UP0, UPT, UR52, -0x4, UPT ;  /* 0xfffffffc3400788c */ /* 0x000fe2000bf05270 */
[----:B------:R-:W-:Y:S08]  /*96a0*/  IADD3 R0, PT, PT, R36, 0x1, RZ ;  /* 0x0000000124007810 */ /* 0x000ff00007ffe0ff */
[----:B------:R-:W-:Y:S05]  /*96b0*/  BRA.U !UP0, `(.L_x_141) ;  /* 0x0000000108287547 */ /* 0x000fea000b800000 */
[----:B------:R-:W-:Y:S01]  /*96c0*/  ISETP.NE.AND P0, PT, R98, RZ, PT ;  /* 0x000000ff6200720c */ /* 0x000fe20003f05270 */
[----:B------:R-:W-:Y:S01]  /*96d0*/  IMAD.U32 R3, RZ, RZ, UR46 ;  /* 0x0000002eff037e24 */ /* 0x000fe2000f8e00ff */
[----:B------:R-:W-:Y:S01]  /*96e0*/  UIADD3 UR4, UPT, UPT, UR46, 0x1, URZ ;  /* 0x000000012e047890 */ /* 0x000fe2000fffe0ff */
[----:B------:R-:W-:Y:S03]  /*96f0*/  IMAD.U32 R2, RZ, RZ, UR47 ;  /* 0x0000002fff027e24 */ /* 0x000fe6000f8e00ff */
[----:B------:R-:W-:Y:S04]  /*9700*/  UISETP.NE.AND UP0, UPT, UR4, 0x4, UPT ;  /* 0x000000040400788c */ /* 0x000fe8000bf05270 */
[----:B------:R-:W-:Y:S03]  /*9710*/  USEL UR46, UR4, URZ, UP0 ;  /* 0x000000ff042e7287 */ /* 0x000fe60008000000 */
[----:B------:R-:W-:Y:S05]  /*9720*/  @P0 LEA R3, R3, UR44, 0x3 ;  /* 0x0000002c03030c11 */ /* 0x000fea000f8e18ff */
[----:B------:R-:W-:Y:S05]  /*9730*/  @P0 VIADD R3, R3, 0xe0 ;  /* 0x000000e003030836 */ /* 0x000fea0000000000 */
[----:B------:R-:W-:Y:S04]  /*9740*/  @P0 PRMT R2, R2, 0x654, R3 ;  /* 0x0000065402020816 */ /* 0x000fe80000000003 */
[----:B------:R3:W-:Y:S03]  /*9750*/  @P0 SYNCS.ARRIVE.TRANS64.RED.A1T0 RZ, [R2+URZ], RZ ;  /* 0x000000ff02ff09a7 */ /* 0x0007e600081004ff */
.L_x_141:
[----:B------:R-:W-:Y:S01]  /*9760*/  R2UR UR4, R82 ;  /* 0x00000000520472ca */ /* 0x000fe200000e0000 */
[----:B------:R-:W-:Y:S01]  /*9770*/  UISETP.NE.AND UP0, UPT, UR62, URZ, UPT ;  /* 0x000000ff3e00728c */ /* 0x000fe2000bf05270 */
[----:B------:R-:W-:Y:S01]  /*9780*/  ISETP.NE.AND P0, PT, R86, 0x2, PT ;  /* 0x000000025600780c */ /* 0x000fe20003f05270 */
[----:B------:R-:W-:Y:S01]  /*9790*/  UIADD3 UR20, UPT, UPT, UR37, UR63, URZ ;  /* 0x0000003f25147290 */ /* 0x000fe2000fffe0ff */
[----:B------:R-:W-:Y:S01]  /*97a0*/  ISETP.NE.AND P1, PT, R0, 0x4, PT ;  /* 0x000000040000780c */ /* 0x000fe20003f25270 */
[----:B------:R-:W-:Y:S01]  /*97b0*/  UIADD3 UR52, UPT, UPT, UR52, 0x4, URZ ;  /* 0x0000000434347890 */ /* 0x000fe2000fffe0ff */
[----:B------:R-:W-:Y:S01]  /*97c0*/  SEL R3, RZ, 0x1, P0 ;  /* 0x00000001ff037807 */ /* 0x000fe20000000000 */
[----:B------:R-:W-:Y:S01]  /*97d0*/  UMOV UR36, UR61 ;  /* 0x0000003d00247c82 */ /* 0x000fe20008000000 */
[----:B---3--:R-:W-:Y:S02]  /*97e0*/  SEL R2, RZ, 0x1, P1 ;  /* 0x00000001ff027807 */ /* 0x008fe40000800000 */
[----:B------:R-:W-:Y:S02]  /*97f0*/  LOP3.LUT R88, R88, R3, RZ, 0x3c, !PT ;  /* 0x0000000358587212 */ /* 0x000fe400078e3cff */
[----:B------:R-:W-:Y:S01]  /*9800*/  LOP3.LUT R89, R89, R2, RZ, 0x3c, !PT ;  /* 0x0000000259597212 */ /* 0x000fe200078e3cff */
[----:B------:R-:W-:Y:S01]  /*9810*/  UIADD3 UR16, UPT, UPT, UR38, UR4, URZ ;  /* 0x0000000426107290 */ /* 0x000fe2000fffe0ff */
[----:B------:R-:W-:Y:S02]  /*9820*/  SEL R86, R86, RZ, P0 ;  /* 0x000000ff56567207 */ /* 0x000fe40000000000 */
[----:B------:R-:W-:Y:S01]  /*9830*/  SEL R36, R0, RZ, P1 ;  /* 0x000000ff00247207 */ /* 0x000fe20000800000 */
[----:B------:R-:W-:Y:S08]  /*9840*/  BRA.U UP0, `(.L_x_142) ;  /* 0xffffffbd00dc7547 */ /* 0x000ff0000b83ffff */
[----:B------:R-:W-:-:S13]  /*9850*/  R2UR UR4, R83 ;  /* 0x00000000530472ca */ /* 0x000fda00000e0000 */
[----:B------:R-:W-:-:S09]  /*9860*/  UISETP.NE.AND UP0, UPT, UR4, URZ, UPT ;  /* 0x000000ff0400728c */ /* 0x000fd2000bf05270 */
[----:B------:R-:W-:Y:S05]  /*9870*/  BRA.U !UP0, `(.L_x_143) ;  /* 0x0000000108487547 */ /* 0x000fea000b800000 */
[----:B------:R-:W3:Y:S02]  /*9880*/  LDCU.64 UR4, c[0x0][0x890] ;  /* 0x00011200ff0477ac */ /* 0x000ee40008000a00 */
[----:B---3--:R-:W-:-:S04]  /*9890*/  UISETP.NE.U32.AND UP0, UPT, UR4, URZ, UPT ;  /* 0x000000ff0400728c */ /* 0x008fc8000bf05070 */
[----:B------:R-:W-:-:S09]  /*98a0*/  UISETP.NE.AND.EX UP0, UPT, UR5, URZ, UPT, UP0 ;  /* 0x000000ff0500728c */ /* 0x000fd2000bf05300 */
[----:B------:R-:W-:Y:S05]  /*98b0*/  BRA.U UP0, `(.L_x_144) ;  /* 0x00000001000c7547 */ /* 0x000fea000b800000 */
[----:B------:R-:W-:-:S13]  /*98c0*/  FSETP.NEU.AND P0, PT, R41, RZ, PT ;  /* 0x000000ff2900720b */ /* 0x000fda0003f0d000 */
[----:B------:R-:W-:Y:S05]  /*98d0*/  @!P0 EXIT ;  /* 0x000000000000894d */ /* 0x000fea0003800000 */
[----:B------:R-:W-:Y:S05]  /*98e0*/  BRA `(.L_x_143) ;  /* 0x00000000002c7947 */ /* 0x000fea0003800000 */
.L_x_144:
[----:B------:R-:W-:Y:S01]  /*98f0*/  ISETP.NE.AND P0, PT, R85, RZ, PT ;  /* 0x000000ff5500720c */ /* 0x000fe20003f05270 */
[----:B------:R-:W-:-:S12]  /*9900*/  BSSY.RECONVERGENT B0, `(.L_x_143) ;  /* 0x0000009000007945 */ /* 0x000fd80003800200 */
[----:B------:R-:W-:Y:S05]  /*9910*/  @P0 BRA `(.L_x_145) ;  /* 0x0000000000140947 */ /* 0x000fea0003800000 */
[----:B------:R-:W3:Y:S02]  /*9920*/  LDCU.64 UR4, c[0x0][0x888] ;  /* 0x00011100ff0477ac */ /* 0x000ee40008000a00 */
[----:B---3--:R-:W-:-:S04]  /*9930*/  ISETP.NE.U32.AND P0, PT, RZ, UR4, PT ;  /* 0x00000004ff007c0c */ /* 0x008fc8000bf05070 */
[----:B------:R-:W-:-:S13]  /*9940*/  ISETP.NE.AND.EX P0, PT, RZ, UR5, PT, P0 ;  /* 0x00000005ff007c0c */ /* 0x000fda000bf05300 */
[----:B------:R-:W-:Y:S05]  /*9950*/  @!P0 EXIT ;  /* 0x000000000000894d */ /* 0x000fea0003800000 */
[----:B------:R-:W-:Y:S05]  /*9960*/  BRA `(.L_x_146) ;  /* 0x0000000000087947 */ /* 0x000fea0003800000 */
.L_x_145:
[----:B------:R-:W-:-:S13]  /*9970*/  FSETP.NEU.AND P0, PT, R41, RZ, PT ;  /* 0x000000ff2900720b */ /* 0x000fda0003f0d000 */
[----:B------:R-:W-:Y:S05]  /*9980*/  @!P0 EXIT ;  /* 0x000000000000894d */ /* 0x000fea0003800000 */
.L_x_146:
[----:B------:R-:W-:Y:S05]  /*9990*/  BSYNC.RECONVERGENT B0 ;  /* 0x0000000000007941 */ /* 0x000fea0003800200 */
.L_x_143:
[----:B------:R-:W-:Y:S01]  /*99a0*/  ULEA UR4, UR46, UR44, 0x3 ;  /* 0x0000002c2e047291 */ /* 0x000fe2000f8e18ff */
[----:B------:R-:W-:-:S04]  /*99b0*/  DEPBAR.LE SB0, 0x0 ;  /* 0x000080000000791a */ /* 0x000fc80000000000 */
[----:B------:R-:W-:-:S04]  /*99c0*/  UIADD3 UR4, UPT, UPT, UR4, 0xe0, URZ ;  /* 0x000000e004047890 */ /* 0x000fc8000fffe0ff */
[----:B------:R-:W-:-:S09]  /*99d0*/  UPRMT UR4, UR47, 0x654, UR4 ;  /* 0x000006542f047896 */ /* 0x000fd20008000004 */
[----:B------:R-:W-:Y:S01]  /*99e0*/  SYNCS.ARRIVE.TRANS64.RED.A1T0 RZ, [UR4], RZ ;  /* 0x000000ffffff79a7 */ /* 0x000fe20008100404 */
[----:B------:R-:W-:Y:S05]  /*99f0*/  EXIT ;  /* 0x000000000000794d */ /* 0x000fea0003800000 */
.L_x_25:
[----:B--2---:R2:W3:Y:S02]  /*9a00*/  SYNCS.PHASECHK.TRANS64.TRYWAIT P0, [R3+URZ+0x180], R2 ;  /* 0x00018002030075a7 */ /* 0x0044e400080011ff */
[----:B---3--:R-:W-:Y:S05]  /*9a10*/  @!P0 NANOSLEEP.SYNCS 0x989680 ;  /* 0x009896800000895d */ /* 0x008fea0003900000 */
[----:B------:R-:W3:Y:S02]  /*9a20*/  @!P0 SYNCS.PHASECHK.TRANS64 P0, [R3+URZ+0x180], R2 ;  /* 0x00018002030085a7 */ /* 0x000ee400080010ff */
[----:B---3--:R-:W-:Y:S05]  /*9a30*/  @!P0 BRA `(.L_x_25) ;  /* 0xfffffffc00f08947 */ /* 0x008fea000383ffff */
[----:B------:R-:W-:Y:S05]  /*9a40*/  BRA `(.L_x_147) ;  /* 0xffffff8000387947 */ /* 0x000fea000383ffff */
.L_x_28:
[----:B-1----:R-:W-:-:S07]  /*9a50*/  MOV R0, UR33 ;  /* 0x0000002100007c02 */ /* 0x002fce0008000f00 */
.L_x_148:
[----:B-1----:R1:W2:Y:S02]  /*9a60*/  SYNCS.PHASECHK.TRANS64.TRYWAIT P0, [R0+URZ+0x60], R3 ;  /* 0x00006003000075a7 */ /* 0x0022a400080011ff */
[----:B--2---:R-:W-:Y:S05]  /*9a70*/  @!P0 NANOSLEEP.SYNCS 0x989680 ;  /* 0x009896800000895d */ /* 0x004fea0003900000 */
[----:B------:R-:W2:Y:S02]  /*9a80*/  @!P0 SYNCS.PHASECHK.TRANS64 P0, [R0+URZ+0x60], R3 ;  /* 0x00006003000085a7 */ /* 0x000ea400080010ff */
[----:B--2---:R-:W-:Y:S05]  /*9a90*/  @!P0 BRA `(.L_x_148) ;  /* 0xfffffffc00f08947 */ /* 0x004fea000383ffff */
[----:B------:R-:W-:Y:S05]  /*9aa0*/  BRA `(.L_x_27) ;  /* 0xffffff8000807947 */ /* 0x000fea000383ffff */
.L_x_35:
[----:B-1----:R-:W-:-:S07]  /*9ab0*/  MOV R0, UR17 ;  /* 0x0000001100007c02 */ /* 0x002fce0008000f00 */
.L_x_149:
[----:B-1----:R1:W2:Y:S02]  /*9ac0*/  SYNCS.PHASECHK.TRANS64.TRYWAIT P0, [R0+URZ+0x60], R3 ;  /* 0x00006003000075a7 */ /* 0x0022a400080011ff */
[----:B--2---:R-:W-:Y:S05]  /*9ad0*/  @!P0 NANOSLEEP.SYNCS 0x989680 ;  /* 0x009896800000895d */ /* 0x004fea0003900000 */
[----:B------:R-:W2:Y:S02]  /*9ae0*/  @!P0 SYNCS.PHASECHK.TRANS64 P0, [R0+URZ+0x60], R3 ;  /* 0x00006003000085a7 */ /* 0x000ea400080010ff */
[----:B--2---:R-:W-:Y:S05]  /*9af0*/  @!P0 BRA `(.L_x_149) ;  /* 0xfffffffc00f08947 */ /* 0x004fea000383ffff */
[----:B------:R-:W-:Y:S05]  /*9b00*/  BRA `(.L_x_34) ;  /* 0xffffff84003c7947 */ /* 0x000fea000383ffff */
.L_x_40:
[----:B-1----:R1:W2:Y:S02]  /*9b10*/  SYNCS.PHASECHK.TRANS64.TRYWAIT P0, [R3+URZ+0x110], R0 ;  /* 0x00011000030075a7 */ /* 0x0022a400080011ff */
[----:B--2---:R-:W-:Y:S05]  /*9b20*/  @!P0 NANOSLEEP.SYNCS 0x989680 ;  /* 0x009896800000895d */ /* 0x004fea0003900000 */
[----:B------:R-:W2:Y:S02]  /*9b30*/  @!P0 SYNCS.PHASECHK.TRANS64 P0, [R3+URZ+0x110], R0 ;  /* 0x00011000030085a7 */ /* 0x000ea400080010ff */
[----:B--2---:R-:W-:Y:S05]  /*9b40*/  @!P0 BRA `(.L_x_40) ;  /* 0xfffffffc00f08947 */ /* 0x004fea000383ffff */
[----:B------:R-:W-:Y:S05]  /*9b50*/  BRA `(.L_x_150) ;  /* 0xffffff8400e07947 */ /* 0x000fea000383ffff */
.L_x_44:
[----:B-1----:R-:W-:-:S07]  /*9b60*/  MOV R0, UR4 ;  /* 0x0000000400007c02 */ /* 0x002fce0008000f00 */
.L_x_151:
[----:B-1----:R1:W2:Y:S02]  /*9b70*/  SYNCS.PHASECHK.TRANS64.TRYWAIT P0, [R0+URZ], R3 ;  /* 0x00000003000075a7 */ /* 0x0022a400080011ff */
[----:B--2---:R-:W-:Y:S05]  /*9b80*/  @!P0 NANOSLEEP.SYNCS 0x989680 ;  /* 0x009896800000895d */ /* 0x004fea0003900000 */
[----:B------:R-:W2:Y:S02]  /*9b90*/  @!P0 SYNCS.PHASECHK.TRANS64 P0, [R0+URZ], R3 ;  /* 0x00000003000085a7 */ /* 0x000ea400080010ff */
[----:B--2---:R-:W-:Y:S05]  /*9ba0*/  @!P0 BRA `(.L_x_151) ;  /* 0xfffffffc00f08947 */ /* 0x004fea000383ffff */
[----:B------:R-:W-:Y:S05]  /*9bb0*/  BRA `(.L_x_152) ;  /* 0xffffff8c00887947 */ /* 0x000fea000383ffff */
.L_x_45:
[----:B------:R-:W-:-:S07]  /*9bc0*/  MOV R0, UR5 ;  /* 0x0000000500007c02 */ /* 0x000fce0008000f00 */
.L_x_153:
[----:B-1----:R1:W2:Y:S02]  /*9bd0*/  SYNCS.PHASECHK.TRANS64.TRYWAIT P0, [R0+URZ], R3 ;  /* 0x00000003000075a7 */ /* 0x0022a400080011ff */
[----:B--2---:R-:W-:Y:S05]  /*9be0*/  @!P0 NANOSLEEP.SYNCS 0x989680 ;  /* 0x009896800000895d */ /* 0x004fea0003900000 */
[----:B------:R-:W2:Y:S02]  /*9bf0*/  @!P0 SYNCS.PHASECHK.TRANS64 P0, [R0+URZ], R3 ;  /* 0x00000003000085a7 */ /* 0x000ea400080010ff */
[----:B--2---:R-:W-:Y:S05]  /*9c00*/  @!P0 BRA `(.L_x_153) ;  /* 0xfffffffc00f08947 */ /* 0x004fea000383ffff */
[----:B------:R-:W-:Y:S05]  /*9c10*/  BRA `(.L_x_154) ;  /* 0xffffff8c00947947 */ /* 0x000fea000383ffff */
.L_x_46:
[----:B------:R-:W-:-:S07]  /*9c20*/  MOV R0, UR5 ;  /* 0x0000000500007c02 */ /* 0x000fce0008000f00 */
.L_x_155:
[----:B-1----:R1:W2:Y:S02]  /*9c30*/  SYNCS.PHASECHK.TRANS64.TRYWAIT P0, [R0+URZ], R3 ;  /* 0x00000003000075a7 */ /* 0x0022a400080011ff */
[----:B--2---:R-:W-:Y:S05]  /*9c40*/  @!P0 NANOSLEEP.SYNCS 0x989680 ;  /* 0x009896800000895d */ /* 0x004fea0003900000 */
[----:B------:R-:W2:Y:S02]  /*9c50*/  @!P0 SYNCS.PHASECHK.TRANS64 P0, [R0+URZ], R3 ;  /* 0x00000003000085a7 */ /* 0x000ea400080010ff */
[----:B--2---:R-:W-:Y:S05]  /*9c60*/  @!P0 BRA `(.L_x_155) ;  /* 0xfffffffc00f08947 */ /* 0x004fea000383ffff */
[----:B------:R-:W-:Y:S05]  /*9c70*/  BRA `(.L_x_156) ;  /* 0xffffff8c00a07947 */ /* 0x000fea000383ffff */
.L_x_47:
[----:B------:R-:W-:-:S07]  /*9c80*/  MOV R0, UR5 ;  /* 0x0000000500007c02 */ /* 0x000fce0008000f00 */
.L_x_157:
[----:B-1----:R1:W2:Y:S02]  /*9c90*/  SYNCS.PHASECHK.TRANS64.TRYWAIT P0, [R0+URZ], R3 ;  /* 0x00000003000075a7 */ /* 0x0022a400080011ff */
[----:B--2---:R-:W-:Y:S05]  /*9ca0*/  @!P0 NANOSLEEP.SYNCS 0x989680 ;  /* 0x009896800000895d */ /* 0x004fea0003900000 */
[----:B------:R-:W2:Y:S02]  /*9cb0*/  @!P0 SYNCS.PHASECHK.TRANS64 P0, [R0+URZ], R3 ;  /* 0x00000003000085a7 */ /* 0x000ea400080010ff */
[----:B--2---:R-:W-:Y:S05]  /*9cc0*/  @!P0 BRA `(.L_x_157) ;  /* 0xfffffffc00f08947 */ /* 0x004fea000383ffff */
[----:B------:R-:W-:Y:S05]  /*9cd0*/  BRA `(.L_x_158) ;  /* 0xffffff8c00ac7947 */ /* 0x000fea000383ffff */
.L_x_48:
[----:B------:R-:W-:-:S07]  /*9ce0*/  MOV R0, UR5 ;  /* 0x0000000500007c02 */ /* 0x000fce0008000f00 */
.L_x_159:
[----:B-1----:R1:W2:Y:S02]  /*9cf0*/  SYNCS.PHASECHK.TRANS64.TRYWAIT P0, [R0+URZ], R3 ;  /* 0x00000003000075a7 */ /* 0x0022a400080011ff */
[----:B--2---:R-:W-:Y:S05]  /*9d00*/  @!P0 NANOSLEEP.SYNCS 0x989680 ;  /* 0x009896800000895d */ /* 0x004fea0003900000 */
[----:B------:R-:W2:Y:S02]  /*9d10*/  @!P0 SYNCS.PHASECHK.TRANS64 P0, [R0+URZ], R3 ;  /* 0x00000003000085a7 */ /* 0x000ea400080010ff */
[----:B--2---:R-:W-:Y:S05]  /*9d20*/  @!P0 BRA `(.L_x_159) ;  /* 0xfffffffc00f08947 */ /* 0x004fea000383ffff */
[----:B------:R-:W-:Y:S05]  /*9d30*/  BRA `(.L_x_160) ;  /* 0xffffff8c00b87947 */ /* 0x000fea000383ffff */
.L_x_49:
[----:B------:R-:W-:-:S07]  /*9d40*/  MOV R0, UR5 ;  /* 0x0000000500007c02 */ /* 0x000fce0008000f00 */
.L_x_161:
[----:B-1----:R1:W2:Y:S02]  /*9d50*/  SYNCS.PHASECHK.TRANS64.TRYWAIT P0, [R0+URZ], R3 ;  /* 0x00000003000075a7 */ /* 0x0022a400080011ff */
[----:B--2---:R-:W-:Y:S05]  /*9d60*/  @!P0 NANOSLEEP.SYNCS 0x989680 ;  /* 0x009896800000895d */ /* 0x004fea0003900000 */
[----:B------:R-:W2:Y:S02]  /*9d70*/  @!P0 SYNCS.PHASECHK.TRANS64 P0, [R0+URZ], R3 ;  /* 0x00000003000085a7 */ /* 0x000ea400080010ff */
[----:B--2---:R-:W-:Y:S05]  /*9d80*/  @!P0 BRA `(.L_x_161) ;  /* 0xfffffffc00f08947 */ /* 0x004fea000383ffff */
[----:B------:R-:W-:Y:S05]  /*9d90*/  BRA `(.L_x_162) ;  /* 0xffffff8c00c47947 */ /* 0x000fea000383ffff */
.L_x_50:
[----:B------:R-:W-:-:S07]  /*9da0*/  MOV R0, UR5 ;  /* 0x0000000500007c02 */ /* 0x000fce0008000f00 */
.L_x_163:
[----:B-1----:R1:W2:Y:S02]  /*9db0*/  SYNCS.PHASECHK.TRANS64.TRYWAIT P0, [R0+URZ], R3 ;  /* 0x00000003000075a7 */ /* 0x0022a400080011ff */
[----:B--2---:R-:W-:Y:S05]  /*9dc0*/  @!P0 NANOSLEEP.SYNCS 0x989680 ;  /* 0x009896800000895d */ /* 0x004fea0003900000 */
[----:B------:R-:W2:Y:S02]  /*9dd0*/  @!P0 SYNCS.PHASECHK.TRANS64 P0, [R0+URZ], R3 ;  /* 0x00000003000085a7 */ /* 0x000ea400080010ff */
[----:B--2---:R-:W-:Y:S05]  /*9de0*/  @!P0 BRA `(.L_x_163) ;  /* 0xfffffffc00f08947 */ /* 0x004fea000383ffff */
[----:B------:R-:W-:Y:S05]  /*9df0*/  BRA `(.L_x_164) ;  /* 0xffffff8c00d07947 */ /* 0x000fea000383ffff */
.L_x_51:
[----:B------:R-:W-:-:S07]  /*9e00*/  MOV R0, UR5 ;  /* 0x0000000500007c02 */ /* 0x000fce0008000f00 */
.L_x_165:
[----:B-1----:R1:W2:Y:S02]  /*9e10*/  SYNCS.PHASECHK.TRANS64.TRYWAIT P0, [R0+URZ], R3 ;  /* 0x00000003000075a7 */ /* 0x0022a400080011ff */
[----:B--2---:R-:W-:Y:S05]  /*9e20*/  @!P0 NANOSLEEP.SYNCS 0x989680 ;  /* 0x009896800000895d */ /* 0x004fea0003900000 */
[----:B------:R-:W2:Y:S02]  /*9e30*/  @!P0 SYNCS.PHASECHK.TRANS64 P0, [R0+URZ], R3 ;  /* 0x00000003000085a7 */ /* 0x000ea400080010ff */
[----:B--2---:R-:W-:Y:S05]  /*9e40*/  @!P0 BRA `(.L_x_165) ;  /* 0xfffffffc00f08947 */ /* 0x004fea000383ffff */
[----:B------:R-:W-:Y:S05]  /*9e50*/  BRA `(.L_x_166) ;  /* 0xffffff8c00dc7947 */ /* 0x000fea000383ffff */
.L_x_52:
[----:B------:R-:W-:-:S07]  /*9e60*/  MOV R0, UR5 ;  /* 0x0000000500007c02 */ /* 0x000fce0008000f00 */
.L_x_167:
[----:B-1----:R1:W2:Y:S02]  /*9e70*/  SYNCS.PHASECHK.TRANS64.TRYWAIT P0, [R0+URZ], R3 ;  /* 0x00000003000075a7 */ /* 0x0022a400080011ff */
[----:B--2---:R-:W-:Y:S05]  /*9e80*/  @!P0 NANOSLEEP.SYNCS 0x989680 ;  /* 0x009896800000895d */ /* 0x004fea0003900000 */
[----:B------:R-:W2:Y:S02]  /*9e90*/  @!P0 SYNCS.PHASECHK.TRANS64 P0, [R0+URZ], R3 ;  /* 0x00000003000085a7 */ /* 0x000ea400080010ff */
[----:B--2---:R-:W-:Y:S05]  /*9ea0*/  @!P0 BRA `(.L_x_167) ;  /* 0xfffffffc00f08947 */ /* 0x004fea000383ffff */
[----:B------:R-:W-:Y:S05]  /*9eb0*/  BRA `(.L_x_168) ;  /* 0xffffff8c00e87947 */ /* 0x000fea000383ffff */
.L_x_53:
[----:B------:R-:W-:-:S07]  /*9ec0*/  MOV R0, UR5 ;  /* 0x0000000500007c02 */ /* 0x000fce0008000f00 */
.L_x_169:
[----:B-1----:R1:W2:Y:S02]  /*9ed0*/  SYNCS.PHASECHK.TRANS64.TRYWAIT P0, [R0+URZ], R3 ;  /* 0x00000003000075a7 */ /* 0x0022a400080011ff */
[----:B--2---:R-:W-:Y:S05]  /*9ee0*/  @!P0 NANOSLEEP.SYNCS 0x989680 ;  /* 0x009896800000895d */ /* 0x004fea0003900000 */
[----:B------:R-:W2:Y:S02]  /*9ef0*/  @!P0 SYNCS.PHASECHK.TRANS64 P0, [R0+URZ], R3 ;  /* 0x00000003000085a7 */ /* 0x000ea400080010ff */
[----:B--2---:R-:W-:Y:S05]  /*9f00*/  @!P0 BRA `(.L_x_169) ;  /* 0xfffffffc00f08947 */ /* 0x004fea000383ffff */
[----:B------:R-:W-:Y:S05]  /*9f10*/  BRA `(.L_x_170) ;  /* 0xffffff8c00f47947 */ /* 0x000fea000383ffff */
.L_x_54:
[----:B------:R-:W-:-:S07]  /*9f20*/  MOV R0, UR5 ;  /* 0x0000000500007c02 */ /* 0x000fce0008000f00 */
.L_x_171:
[----:B-1----:R1:W2:Y:S02]  /*9f30*/  SYNCS.PHASECHK.TRANS64.TRYWAIT P0, [R0+URZ], R3 ;  /* 0x00000003000075a7 */ /* 0x0022a400080011ff */
[----:B--2---:R-:W-:Y:S05]  /*9f40*/  @!P0 NANOSLEEP.SYNCS 0x989680 ;  /* 0x009896800000895d */ /* 0x004fea0003900000 */
[----:B------:R-:W2:Y:S02]  /*9f50*/  @!P0 SYNCS.PHASECHK.TRANS64 P0, [R0+URZ], R3 ;  /* 0x00000003000085a7 */ /* 0x000ea400080010ff */
[----:B--2---:R-:W-:Y:S05]  /*9f60*/  @!P0 BRA `(.L_x_171) ;  /* 0xfffffffc00f08947 */ /* 0x004fea000383ffff */
[----:B------:R-:W-:Y:S05]  /*9f70*/  BRA `(.L_x_172) ;  /* 0xffffff9000007947 */ /* 0x000fea000383ffff */
.L_x_57:
[----:B-1----:R1:W2:Y:S02]  /*9f80*/  SYNCS.PHASECHK.TRANS64.TRYWAIT P0, [R2+URZ+0x170], R5 ;  /* 0x00017005020075a7 */ /* 0x0022a400080011ff */
[----:B--2---:R-:W-:Y:S05]  /*9f90*/  @!P0 NANOSLEEP.SYNCS 0x989680 ;  /* 0x009896800000895d */ /* 0x004fea0003900000 */
[----:B------:R-:W2:Y:S02]  /*9fa0*/  @!P0 SYNCS.PHASECHK.TRANS64 P0, [R2+URZ+0x170], R5 ;  /* 0x00017005020085a7 */ /* 0x000ea400080010ff */
[----:B--2---:R-:W-:Y:S05]  /*9fb0*/  @!P0 BRA `(.L_x_57) ;  /* 0xfffffffc00f08947 */ /* 0x004fea000383ffff */
[----:B------:R-:W-:Y:S05]  /*9fc0*/  BRA `(.L_x_173) ;  /* 0xffffff90005c7947 */ /* 0x000fea000383ffff */
.L_x_58:
[----:B------:R-:W-:-:S07]  /*9fd0*/  MOV R2, UR4 ;  /* 0x0000000400027c02 */ /* 0x000fce0008000f00 */
.L_x_174:
[----:B-1----:R1:W2:Y:S02]  /*9fe0*/  SYNCS.PHASECHK.TRANS64.TRYWAIT P0, [R2+URZ+0x120], R5 ;  /* 0x00012005020075a7 */ /* 0x0022a400080011ff */
[----:B--2---:R-:W-:Y:S05]  /*9ff0*/  @!P0 NANOSLEEP.SYNCS 0x989680 ;  /* 0x009896800000895d */ /* 0x004fea0003900000 */
[----:B------:R-:W2:Y:S02]  /*a000*/  @!P0 SYNCS.PHASECHK.TRANS64 P0, [R2+URZ+0x120], R5 ;  /* 0x00012005020085a7 */ /* 0x000ea400080010ff */
[----:B--2---:R-:W-:Y:S05]  /*a010*/  @!P0 BRA `(.L_x_174) ;  /* 0xfffffffc00f08947 */ /* 0x004fea000383ffff */
[----:B------:R-:W-:Y:S05]  /*a020*/  BRA `(.L_x_175) ;  /* 0xffffff90006c7947 */ /* 0x000fea000383ffff */
.L_x_59:
[----:B-1----:R1:W2:Y:S02]  /*a030*/  SYNCS.PHASECHK.TRANS64.TRYWAIT P1, [R2+URZ+0x110], R5 ;  /* 0x00011005020075a7 */ /* 0x0022a400080211ff */
[----:B--2---:R-:W-:Y:S05]  /*a040*/  @!P1 NANOSLEEP.SYNCS 0x989680 ;  /* 0x009896800000995d */ /* 0x004fea0003900000 */
[----:B------:R-:W2:Y:S02]  /*a050*/  @!P1 SYNCS.PHASECHK.TRANS64 P1, [R2+URZ+0x110], R5 ;  /* 0x00011005020095a7 */ /* 0x000ea400080210ff */
[----:B--2---:R-:W-:Y:S05]  /*a060*/  @!P1 BRA `(.L_x_59) ;  /* 0xfffffffc00f09947 */ /* 0x004fea000383ffff */
[----:B------:R-:W-:Y:S05]  /*a070*/  BRA `(.L_x_176) ;  /* 0xffffff90009c7947 */ /* 0x000fea000383ffff */
.L_x_62:
[----:B------:R-:W-:-:S07]  /*a080*/  MOV R0, UR4 ;  /* 0x0000000400007c02 */ /* 0x000fce0008000f00 */
.L_x_177:
[----:B-1----:R1:W2:Y:S02]  /*a090*/  SYNCS.PHASECHK.TRANS64.TRYWAIT P0, [R0+URZ+0x120], R3 ;  /* 0x00012003000075a7 */ /* 0x0022a400080011ff */
[----:B--2---:R-:W-:Y:S05]  /*a0a0*/  @!P0 NANOSLEEP.SYNCS 0x989680 ;  /* 0x009896800000895d */ /* 0x004fea0003900000 */
[----:B------:R-:W2:Y:S02]  /*a0b0*/  @!P0 SYNCS.PHASECHK.TRANS64 P0, [R0+URZ+0x120], R3 ;  /* 0x00012003000085a7 */ /* 0x000ea400080010ff */
[----:B--2---:R-:W-:Y:S05]  /*a0c0*/  @!P0 BRA `(.L_x_177) ;  /* 0xfffffffc00f08947 */ /* 0x004fea000383ffff */
[----:B------:R-:W-:Y:S05]  /*a0d0*/  BRA `(.L_x_61) ;  /* 0xffffff9000f07947 */ /* 0x000fea000383ffff */
.L_x_69:
[----:B-1----:R1:W2:Y:S02]  /*a0e0*/  SYNCS.PHASECHK.TRANS64.TRYWAIT P1, [R0+URZ+0x110], R5 ;  /* 0x00011005000075a7 */ /* 0x0022a400080211ff */
[----:B--2---:R-:W-:Y:S05]  /*a0f0*/  @!P1 NANOSLEEP.SYNCS 0x989680 ;  /* 0x009896800000995d */ /* 0x004fea0003900000 */
[----:B------:R-:W2:Y:S02]  /*a100*/  @!P1 SYNCS.PHASECHK.TRANS64 P1, [R0+URZ+0x110], R5 ;  /* 0x00011005000095a7 */ /* 0x000ea400080210ff */
[----:B--2---:R-:W-:Y:S05]  /*a110*/  @!P1 BRA `(.L_x_69) ;  /* 0xfffffffc00f09947 */ /* 0x004fea000383ffff */
[----:B------:R-:W-:Y:S05]  /*a120*/  BRA `(.L_x_178) ;  /* 0xffffff9800547947 */ /* 0x000fea000383ffff */
.L_x_70:
[----:B------:R-:W-:-:S07]  /*a130*/  MOV R3, UR22 ;  /* 0x0000001600037c02 */ /* 0x000fce0008000f00 */
.L_x_179:
[----:B-1----:R1:W2:Y:S02]  /*a140*/  SYNCS.PHASECHK.TRANS64.TRYWAIT P0, [R3+URZ+0x150], R0 ;  /* 0x00015000030075a7 */ /* 0x0022a400080011ff */
[----:B--2---:R-:W-:Y:S05]  /*a150*/  @!P0 NANOSLEEP.SYNCS 0x989680 ;  /* 0x009896800000895d */ /* 0x004fea0003900000 */
[----:B------:R-:W2:Y:S02]  /*a160*/  @!P0 SYNCS.PHASECHK.TRANS64 P0, [R3+URZ+0x150], R0 ;  /* 0x00015000030085a7 */ /* 0x000ea400080010ff */
[----:B--2---:R-:W-:Y:S05]  /*a170*/  @!P0 BRA `(.L_x_179) ;  /* 0xfffffffc00f08947 */ /* 0x004fea000383ffff */
[----:B------:R-:W-:Y:S05]  /*a180*/  BRA `(.L_x_180) ;  /* 0xffffff98008c7947 */ /* 0x000fea000383ffff */
.L_x_73:
[----:B------:R-:W-:Y:S07]  /*a190*/  MOV R0, UR5 ;  /* 0x0000000500007c02 */ /* 0x000fee0008000f00 */
.L_x_181:
[----:B-1----:R1:W2:Y:S02]  /*a1a0*/  SYNCS.PHASECHK.TRANS64.TRYWAIT P0, [R0+URZ], R3 ;  /* 0x00000003000075a7 */ /* 0x0022a400080011ff */
[----:B--2---:R-:W-:Y:S05]  /*a1b0*/  @!P0 NANOSLEEP.SYNCS 0x989680 ;  /* 0x009896800000895d */ /* 0x004fea0003900000 */
[----:B------:R-:W2:Y:S02]  /*a1c0*/  @!P0 SYNCS.PHASECHK.TRANS64 P0, [R0+URZ], R3 ;  /* 0x00000003000085a7 */ /* 0x000ea400080010ff */
[----:B--2---:R-:W-:Y:S05]  /*a1d0*/  @!P0 BRA `(.L_x_181) ;  /* 0xfffffffc00f08947 */ /* 0x004fea000383ffff */
[----:B------:R-:W-:Y:S05]  /*a1e0*/  BRA `(.L_x_72) ;  /* 0xffffff9800a87947 */ /* 0x000fea000383ffff */
.L_x_76:
[----:B------:R-:W-:-:S07]  /*a1f0*/  MOV R0, UR4 ;  /* 0x0000000400007c02 */ /* 0x000fce0008000f00 */
.L_x_182:
[----:B--2---:R2:W4:Y:S02]  /*a200*/  SYNCS.PHASECHK.TRANS64.TRYWAIT P0, [R0+URZ], R3 ;  /* 0x00000003000075a7 */ /* 0x00452400080011ff */
[----:B----4-:R-:W-:Y:S05]  /*a210*/  @!P0 NANOSLEEP.SYNCS 0x989680 ;  /* 0x009896800000895d */ /* 0x010fea0003900000 */
[----:B------:R-:W4:Y:S02]  /*a220*/  @!P0 SYNCS.PHASECHK.TRANS64 P0, [R0+URZ], R3 ;  /* 0x00000003000085a7 */ /* 0x000f2400080010ff */
[----:B----4-:R-:W-:Y:S05]  /*a230*/  @!P0 BRA `(.L_x_182) ;  /* 0xfffffffc00f08947 */ /* 0x010fea000383ffff */
[----:B------:R-:W-:Y:S05]  /*a240*/  BRA `(.L_x_183) ;  /* 0xffffff9c005c7947 */ /* 0x000fea000383ffff */
.L_x_77:
[----:B------:R-:W-:-:S07]  /*a250*/  MOV R0, UR5 ;  /* 0x0000000500007c02 */ /* 0x000fce0008000f00 */
.L_x_184:
[----:B-1----:R1:W2:Y:S02]  /*a260*/  SYNCS.PHASECHK.TRANS64.TRYWAIT P0, [R0+URZ], R3 ;  /* 0x00000003000075a7 */ /* 0x0022a400080011ff */
[----:B--2---:R-:W-:Y:S05]  /*a270*/  @!P0 NANOSLEEP.SYNCS 0x989680 ;  /* 0x009896800000895d */ /* 0x004fea0003900000 */
[----:B------:R-:W2:Y:S02]  /*a280*/  @!P0 SYNCS.PHASECHK.TRANS64 P0, [R0+URZ], R3 ;  /* 0x00000003000085a7 */ /* 0x000ea400080010ff */
[----:B--2---:R-:W-:Y:S05]  /*a290*/  @!P0 BRA `(.L_x_184) ;  /* 0xfffffffc00f08947 */ /* 0x004fea000383ffff */
[----:B------:R-:W-:Y:S05]  /*a2a0*/  BRA `(.L_x_185) ;  /* 0xffffff9c00687947 */ /* 0x000fea000383ffff */
.L_x_78:
[----:B------:R-:W-:-:S07]  /*a2b0*/  MOV R0, UR5 ;  /* 0x0000000500007c02 */ /* 0x000fce0008000f00 */
.L_x_186:
[----:B-1----:R1:W2:Y:S02]  /*a2c0*/  SYNCS.PHASECHK.TRANS64.TRYWAIT P0, [R0+URZ], R3 ;  /* 0x00000003000075a7 */ /* 0x0022a400080011ff */
[----:B--2---:R-:W-:Y:S05]  /*a2d0*/  @!P0 NANOSLEEP.SYNCS 0x989680 ;  /* 0x009896800000895d */ /* 0x004fea0003900000 */
[----:B------:R-:W2:Y:S02]  /*a2e0*/  @!P0 SYNCS.PHASECHK.TRANS64 P0, [R0+URZ], R3 ;  /* 0x00000003000085a7 */ /* 0x000ea400080010ff */
[----:B--2---:R-:W-:Y:S05]  /*a2f0*/  @!P0 BRA `(.L_x_186) ;  /* 0xfffffffc00f08947 */ /* 0x004fea000383ffff */
[----:B------:R-:W-:Y:S05]  /*a300*/  BRA `(.L_x_187) ;  /* 0xffffff9c00747947 */ /* 0x000fea000383ffff */
.L_x_79:
[----:B------:R-:W-:-:S07]  /*a310*/  MOV R0, UR4 ;  /* 0x0000000400007c02 */ /* 0x000fce0008000f00 */
.L_x_188:
[----:B-1----:R1:W2:Y:S02]  /*a320*/  SYNCS.PHASECHK.TRANS64.TRYWAIT P0, [R0+URZ], R3 ;  /* 0x00000003000075a7 */ /* 0x0022a400080011ff */
[----:B--2---:R-:W-:Y:S05]  /*a330*/  @!P0 NANOSLEEP.SYNCS 0x989680 ;  /* 0x009896800000895d */ /* 0x004fea0003900000 */
[----:B------:R-:W2:Y:S02]  /*a340*/  @!P0 SYNCS.PHASECHK.TRANS64 P0, [R0+URZ], R3 ;  /* 0x00000003000085a7 */ /* 0x000ea400080010ff */
[----:B--2---:R-:W-:Y:S05]  /*a350*/  @!P0 BRA `(.L_x_188) ;  /* 0xfffffffc00f08947 */ /* 0x004fea000383ffff */
[----:B------:R-:W-:Y:S05]  /*a360*/  BRA `(.L_x_189) ;  /* 0xffffff9c00807947 */ /* 0x000fea000383ffff */
.L_x_84:
[----:B--2---:R2:W3:Y:S02]  /*a370*/  SYNCS.PHASECHK.TRANS64.TRYWAIT P0, [R12+URZ+0x110], R9 ;  /* 0x000110090c0075a7 */ /* 0x0044e400080011ff */
[----:B---3--:R-:W-:Y:S05]  /*a380*/  @!P0 NANOSLEEP.SYNCS 0x989680 ;  /* 0x009896800000895d */ /* 0x008fea0003900000 */
[----:B------:R-:W3:Y:S02]  /*a390*/  @!P0 SYNCS.PHASECHK.TRANS64 P0, [R12+URZ+0x110], R9 ;  /* 0x000110090c0085a7 */ /* 0x000ee400080010ff */
[----:B---3--:R-:W-:Y:S05]  /*a3a0*/  @!P0 BRA `(.L_x_84) ;  /* 0xfffffffc00f08947 */ /* 0x008fea000383ffff */
[----:B------:R-:W-:Y:S05]  /*a3b0*/  BRA `(.L_x_190) ;  /* 0xffffffa000a07947 */ /* 0x000fea000383ffff */
.L_x_87:
[----:B------:R-:W-:Y:S07]  /*a3c0*/  MOV R0, UR21 ;  /* 0x0000001500007c02 */ /* 0x000fee0008000f00 */
.L_x_191:
[----:B--2---:R2:W3:Y:S02]  /*a3d0*/  SYNCS.PHASECHK.TRANS64.TRYWAIT P2, [R0+URZ+0x108], R11 ;  /* 0x0001080b000075a7 */ /* 0x0044e400080411ff */
[----:B---3--:R-:W-:Y:S05]  /*a3e0*/  @!P2 NANOSLEEP.SYNCS 0x989680 ;  /* 0x009896800000a95d */ /* 0x008fea0003900000 */
[----:B------:R-:W3:Y:S02]  /*a3f0*/  @!P2 SYNCS.PHASECHK.TRANS64 P2, [R0+URZ+0x108], R11 ;  /* 0x0001080b0000a5a7 */ /* 0x000ee400080410ff */
[----:B---3--:R-:W-:Y:S05]  /*a400*/  @!P2 BRA `(.L_x_191) ;  /* 0xfffffffc00f0a947 */ /* 0x008fea000383ffff */
[----:B------:R-:W-:Y:S05]  /*a410*/  BRA `(.L_x_86) ;  /* 0xffffffa800087947 */ /* 0x000fea000383ffff */
.L_x_90:
[----:B--2---:R-:W-:Y:S07]  /*a420*/  MOV R0, UR21 ;  /* 0x0000001500007c02 */ /* 0x004fee0008000f00 */
.L_x_192:
[----:B--2---:R2:W3:Y:S02]  /*a430*/  SYNCS.PHASECHK.TRANS64.TRYWAIT P0, [R0+URZ+0xe0], R9 ;  /* 0x0000e009000075a7 */ /* 0x0044e400080011ff */
[----:B---3--:R-:W-:Y:S05]  /*a440*/  @!P0 NANOSLEEP.SYNCS 0x989680 ;  /* 0x009896800000895d */ /* 0x008fea0003900000 */
[----:B------:R-:W3:Y:S02]  /*a450*/  @!P0 SYNCS.PHASECHK.TRANS64 P0, [R0+URZ+0xe0], R9 ;  /* 0x0000e009000085a7 */ /* 0x000ee400080010ff */
[----:B---3--:R-:W-:Y:S05]  /*a460*/  @!P0 BRA `(.L_x_192) ;  /* 0xfffffffc00f08947 */ /* 0x008fea000383ffff */
[----:B------:R-:W-:Y:S05]  /*a470*/  BRA `(.L_x_193) ;  /* 0xffffffa800647947 */ /* 0x000fea000383ffff */
.L_x_91:
[----:B------:R-:W-:Y:S07]  /*a480*/  MOV R0, UR21 ;  /* 0x0000001500007c02 */ /* 0x000fee0008000f00 */
.L_x_194:
[----:B--2---:R2:W3:Y:S02]  /*a490*/  SYNCS.PHASECHK.TRANS64.TRYWAIT P0, [R0+URZ+0xe8], R9 ;  /* 0x0000e809000075a7 */ /* 0x0044e400080011ff */
[----:B---3--:R-:W-:Y:S05]  /*a4a0*/  @!P0 NANOSLEEP.SYNCS 0x989680 ;  /* 0x009896800000895d */ /* 0x008fea0003900000 */
[----:B------:R-:W3:Y:S02]  /*a4b0*/  @!P0 SYNCS.PHASECHK.TRANS64 P0, [R0+URZ+0xe8], R9 ;  /* 0x0000e809000085a7 */ /* 0x000ee400080010ff */
[----:B---3--:R-:W-:Y:S05]  /*a4c0*/  @!P0 BRA `(.L_x_194) ;  /* 0xfffffffc00f08947 */ /* 0x008fea000383ffff */
[----:B------:R-:W-:Y:S05]  /*a4d0*/  BRA `(.L_x_195) ;  /* 0xffffffa800a07947 */ /* 0x000fea000383ffff */
.L_x_92:
[----:B------:R-:W-:Y:S07]  /*a4e0*/  MOV R0, UR21 ;  /* 0x0000001500007c02 */ /* 0x000fee0008000f00 */
.L_x_196:
[----:B--2---:R2:W3:Y:S02]  /*a4f0*/  SYNCS.PHASECHK.TRANS64.TRYWAIT P0, [R0+URZ+0xf0], R9 ;  /* 0x0000f009000075a7 */ /* 0x0044e400080011ff */
[----:B---3--:R-:W-:Y:S05]  /*a500*/  @!P0 NANOSLEEP.SYNCS 0x989680 ;  /* 0x009896800000895d */ /* 0x008fea0003900000 */
[----:B------:R-:W3:Y:S02]  /*a510*/  @!P0 SYNCS.PHASECHK.TRANS64 P0, [R0+URZ+0xf0], R9 ;  /* 0x0000f009000085a7 */ /* 0x000ee400080010ff */
[----:B---3--:R-:W-:Y:S05]  /*a520*/  @!P0 BRA `(.L_x_196) ;  /* 0xfffffffc00f08947 */ /* 0x008fea000383ffff */
[----:B------:R-:W-:Y:S05]  /*a530*/  BRA `(.L_x_197) ;  /* 0xffffffa800e87947 */ /* 0x000fea000383ffff */
.L_x_93:
[----:B------:R-:W-:Y:S07]  /*a540*/  MOV R0, UR21 ;  /* 0x0000001500007c02 */ /* 0x000fee0008000f00 */
.L_x_198:
[----:B--2---:R2:W3:Y:S02]  /*a550*/  SYNCS.PHASECHK.TRANS64.TRYWAIT P0, [R0+URZ+0xf8], R9 ;  /* 0x0000f809000075a7 */ /* 0x0044e400080011ff */
[----:B---3--:R-:W-:Y:S05]  /*a560*/  @!P0 NANOSLEEP.SYNCS 0x989680 ;  /* 0x009896800000895d */ /* 0x008fea0003900000 */
[----:B------:R-:W3:Y:S02]  /*a570*/  @!P0 SYNCS.PHASECHK.TRANS64 P0, [R0+URZ+0xf8], R9 ;  /* 0x0000f809000085a7 */ /* 0x000ee400080010ff */
[----:B---3--:R-:W-:Y:S05]  /*a580*/  @!P0 BRA `(.L_x_198) ;  /* 0xfffffffc00f08947 */ /* 0x008fea000383ffff */
[----:B------:R-:W-:Y:S05]  /*a590*/  BRA `(.L_x_199) ;  /* 0xffffffac002c7947 */ /* 0x000fea000383ffff */
.L_x_95:
[----:B------:R-:W-:-:S07]  /*a5a0*/  MOV R0, UR21 ;  /* 0x0000001500007c02 */ /* 0x000fce0008000f00 */
.L_x_200:
[----:B---3--:R3:W4:Y:S02]  /*a5b0*/  SYNCS.PHASECHK.TRANS64.TRYWAIT P0, [R0+URZ+0xe0], R3 ;  /* 0x0000e003000075a7 */ /* 0x00872400080011ff */
[----:B----4-:R-:W-:Y:S05]  /*a5c0*/  @!P0 NANOSLEEP.SYNCS 0x989680 ;  /* 0x009896800000895d */ /* 0x010fea0003900000 */
[----:B------:R-:W4:Y:S02]  /*a5d0*/  @!P0 SYNCS.PHASECHK.TRANS64 P0, [R0+URZ+0xe0], R3 ;  /* 0x0000e003000085a7 */ /* 0x000f2400080010ff */
[----:B----4-:R-:W-:Y:S05]  /*a5e0*/  @!P0 BRA `(.L_x_200) ;  /* 0xfffffffc00f08947 */ /* 0x010fea000383ffff */
[----:B------:R-:W-:Y:S05]  /*a5f0*/  BRA `(.L_x_201) ;  /* 0xffffffac00a07947 */ /* 0x000fea000383ffff */
.L_x_96:
[----:B---3--:R-:W-:-:S07]  /*a600*/  MOV R0, UR21 ;  /* 0x0000001500007c02 */ /* 0x008fce0008000f00 */
.L_x_202:
[----:B---3--:R3:W4:Y:S02]  /*a610*/  SYNCS.PHASECHK.TRANS64.TRYWAIT P0, [R0+URZ+0xe8], R3 ;  /* 0x0000e803000075a7 */ /* 0x00872400080011ff */
[----:B----4-:R-:W-:Y:S05]  /*a620*/  @!P0 NANOSLEEP.SYNCS 0x989680 ;  /* 0x009896800000895d */ /* 0x010fea0003900000 */
[----:B------:R-:W4:Y:S02]  /*a630*/  @!P0 SYNCS.PHASECHK.TRANS64 P0, [R0+URZ+0xe8], R3 ;  /* 0x0000e803000085a7 */ /* 0x000f2400080010ff */
[----:B----4-:R-:W-:Y:S05]  /*a640*/  @!P0 BRA `(.L_x_202) ;  /* 0xfffffffc00f08947 */ /* 0x010fea000383ffff */
[----:B------:R-:W-:Y:S05]  /*a650*/  BRA `(.L_x_203) ;  /* 0xffffffac00907947 */ /* 0x000fea000383ffff */
.L_x_97:
[----:B---3--:R-:W-:-:S07]  /*a660*/  MOV R0, UR21 ;  /* 0x0000001500007c02 */ /* 0x008fce0008000f00 */
.L_x_204:
[----:B---3--:R3:W4:Y:S02]  /*a670*/  SYNCS.PHASECHK.TRANS64.TRYWAIT P0, [R0+URZ+0xf0], R3 ;  /* 0x0000f003000075a7 */ /* 0x00872400080011ff */
[----:B----4-:R-:W-:Y:S05]  /*a680*/  @!P0 NANOSLEEP.SYNCS 0x989680 ;  /* 0x009896800000895d */ /* 0x010fea0003900000 */
[----:B------:R-:W4:Y:S02]  /*a690*/  @!P0 SYNCS.PHASECHK.TRANS64 P0, [R0+URZ+0xf0], R3 ;  /* 0x0000f003000085a7 */ /* 0x000f2400080010ff */
[----:B----4-:R-:W-:Y:S05]  /*a6a0*/  @!P0 BRA `(.L_x_204) ;  /* 0xfffffffc00f08947 */ /* 0x010fea000383ffff */
[----:B------:R-:W-:Y:S05]  /*a6b0*/  BRA `(.L_x_205) ;  /* 0xffffffac00807947 */ /* 0x000fea000383ffff */
.L_x_99:
[----:B-1----:R1:W2:Y:S02]  /*a6c0*/  SYNCS.PHASECHK.TRANS64.TRYWAIT P0, [R3+URZ+0x110], R0 ;  /* 0x00011000030075a7 */ /* 0x0022a400080011ff */
[----:B--2---:R-:W-:Y:S05]  /*a6d0*/  @!P0 NANOSLEEP.SYNCS 0x989680 ;  /* 0x009896800000895d */ /* 0x004fea0003900000 */
[----:B------:R-:W2:Y:S02]  /*a6e0*/  @!P0 SYNCS.PHASECHK.TRANS64 P0, [R3+URZ+0x110], R0 ;  /* 0x00011000030085a7 */ /* 0x000ea400080010ff */
[----:B--2---:R-:W-:Y:S05]  /*a6f0*/  @!P0 BRA `(.L_x_99) ;  /* 0xfffffffc00f08947 */ /* 0x004fea000383ffff */
[----:B------:R-:W-:Y:S05]  /*a700*/  BRA `(.L_x_206) ;  /* 0xffffffb000407947 */ /* 0x000fea000383ffff */
.L_x_110:
[----:B-1----:R-:W-:Y:S04]  /*a710*/  MOV R2, UR44 ;  /* 0x0000002c00027c02 */ /* 0x002fe80008000f00 */
[----:B------:R1:W2:Y:S03]  /*a720*/  SYNCS.PHASECHK.TRANS64.TRYWAIT P1, [R2+URZ+0xc0], R3 ;  /* 0x0000c003020075a7 */ /* 0x0002a600080211ff */
[----:B--2---:R-:W-:Y:S05]  /*a730*/  @!P1 NANOSLEEP.SYNCS 0x989680 ;  /* 0x009896800000995d */ /* 0x004fea0003900000 */
[----:B------:R-:W2:Y:S02]  /*a740*/  @!P1 SYNCS.PHASECHK.TRANS64 P1, [R2+URZ+0xc0], R3 ;  /* 0x0000c003020095a7 */ /* 0x000ea400080210ff */
[----:B--2---:R-:W-:Y:S05]  /*a750*/  @!P1 BRA `(.L_x_110) ;  /* 0xfffffffc00ec9947 */ /* 0x004fea000383ffff */
[----:B------:R-:W-:Y:S05]  /*a760*/  BRA `(.L_x_109) ;  /* 0xffffffbc00b07947 */ /* 0x000fea000383ffff */
.L_x_112:
[----:B-1----:R1:W4:Y:S02]  /*a770*/  SYNCS.PHASECHK.TRANS64.TRYWAIT P0, [R99+URZ+0x130], R0 ;  /* 0x00013000630075a7 */ /* 0x00232400080011ff */
[----:B----4-:R-:W-:Y:S05]  /*a780*/  @!P0 NANOSLEEP.SYNCS 0x989680 ;  /* 0x009896800000895d */ /* 0x010fea0003900000 */
[----:B------:R-:W4:Y:S02]  /*a790*/  @!P0 SYNCS.PHASECHK.TRANS64 P0, [R99+URZ+0x130], R0 ;  /* 0x00013000630085a7 */ /* 0x000f2400080010ff */
[----:B----4-:R-:W-:Y:S05]  /*a7a0*/  @!P0 BRA `(.L_x_112) ;  /* 0xfffffffc00f08947 */ /* 0x010fea000383ffff */
[----:B------:R-:W-:Y:S05]  /*a7b0*/  BRA `(.L_x_111) ;  /* 0xffffffbc00d87947 */ /* 0x000fea000383ffff */
.L_x_121:
[----:B---3--:R3:W4:Y:S02]  /*a7c0*/  SYNCS.PHASECHK.TRANS64.TRYWAIT P0, [R3+URZ+0xc0], R0 ;  /* 0x0000c000030075a7 */ /* 0x00872400080011ff */
[----:B----4-:R-:W-:Y:S05]  /*a7d0*/  @!P0 NANOSLEEP.SYNCS 0x989680 ;  /* 0x009896800000895d */ /* 0x010fea0003900000 */
[----:B------:R-:W4:Y:S02]  /*a7e0*/  @!P0 SYNCS.PHASECHK.TRANS64 P0, [R3+URZ+0xc0], R0 ;  /* 0x0000c000030085a7 */ /* 0x000f2400080010ff */
[----:B----4-:R-:W-:Y:S05]  /*a7f0*/  @!P0 BRA `(.L_x_121) ;  /* 0xfffffffc00f08947 */ /* 0x010fea000383ffff */
[----:B------:R-:W-:Y:S05]  /*a800*/  BRA `(.L_x_120) ;  /* 0xffffffc800b47947 */ /* 0x000fea000383ffff */
.L_x_129:
[----:B---3--:R3:W4:Y:S02]  /*a810*/  SYNCS.PHASECHK.TRANS64.TRYWAIT P0, [R62+URZ+0xc0], R5 ;  /* 0x0000c0053e0075a7 */ /* 0x00872400080011ff */
[----:B----4-:R-:W-:Y:S05]  /*a820*/  @!P0 NANOSLEEP.SYNCS 0x989680 ;  /* 0x009896800000895d */ /* 0x010fea0003900000 */
[----:B------:R-:W4:Y:S02]  /*a830*/  @!P0 SYNCS.PHASECHK.TRANS64 P0, [R62+URZ+0xc0], R5 ;  /* 0x0000c0053e0085a7 */ /* 0x000f2400080010ff */
[----:B----4-:R-:W-:Y:S05]  /*a840*/  @!P0 BRA `(.L_x_129) ;  /* 0xfffffffc00f08947 */ /* 0x010fea000383ffff */
[----:B------:R-:W-:Y:S05]  /*a850*/  BRA `(.L_x_128) ;  /* 0xffffffd400b87947 */ /* 0x000fea000383ffff */
.L_x_137:
[----:B---3--:R3:W4:Y:S02]  /*a860*/  SYNCS.PHASECHK.TRANS64.TRYWAIT P0, [R62+URZ+0xc0], R5 ;  /* 0x0000c0053e0075a7 */ /* 0x00872400080011ff */
[----:B----4-:R-:W-:Y:S05]  /*a870*/  @!P0 NANOSLEEP.SYNCS 0x989680 ;  /* 0x009896800000895d */ /* 0x010fea0003900000 */
[----:B------:R-:W4:Y:S02]  /*a880*/  @!P0 SYNCS.PHASECHK.TRANS64 P0, [R62+URZ+0xc0], R5 ;  /* 0x0000c0053e0085a7 */ /* 0x000f2400080010ff */
[----:B----4-:R-:W-:Y:S05]  /*a890*/  @!P0 BRA `(.L_x_137) ;  /* 0xfffffffc00f08947 */ /* 0x010fea000383ffff */
[----:B------:R-:W-:Y:S05]  /*a8a0*/  BRA `(.L_x_136) ;  /* 0xffffffe000bc7947 */ /* 0x000fea000383ffff */
        .weak           $__internal_0_$__cuda_sm10x_tcgen05_guardrail_trap_col_being_dealloced_not_returned_by_alloc
        .type           $__internal_0_$__cuda_sm10x_tcgen05_guardrail_trap_col_being_dealloced_not_returned_by_alloc,@function
        .size           $__internal_0_$__cuda_sm10x_tcgen05_guardrail_trap_col_being_dealloced_not_returned_by_alloc,($__internal_1_$__cuda_sm10x_tcgen05_guardrail_trap_phase_invalid_during_alloc - $__internal_0_$__cuda_sm10x_tcgen05_guardrail_trap_col_being_dealloced_not_returned_by_alloc)
$__internal_0_$__cuda_sm10x_tcgen05_guardrail_trap_col_being_dealloced_not_returned_by_alloc:
[----:B------:R-:W-:Y:S05]  /*a8b0*/  BPT.TRAP 0x1 ;  /* 0x000000040000795c */ /* 0x000fea0000300000 */
[----:B------:R-:W-:-:S04]  /*a8c0*/  HFMA2 R3, -RZ, RZ, 0, 0 ;  /* 0x00000000ff037431 */ /* 0x000fc800000001ff */
[----:B------:R-:W-:Y:S05]  /*a8d0*/  RET.REL.NODEC R2 `(_ZN7cutlass13device_kernelINS_4gemm6kernel13GemmUniversalIN4cute5tupleIJiiiiEEENS1_10collective13CollectiveMmaINS1_35MainloopSm100TmaUmmaWarpSpecializedILi12ELi2ELi4ENS5_IJNS4_1CILi1EEENSA_ILi8EEESB_EEEEENS5_IJNSA_ILi128EEESF_NSA_ILi32EEEEEENS_10bfloat16_tENS5_IJlSB_lEEESI_SJ_NS4_8TiledMMAINS4_8MMA_AtomIJNS4_20SM100_MMA_F16BF16_SSISI_SI_fLi128ELi128ELNS4_4UMMA5MajorE0ELSO_0ELNSN_7ScaleInE0ELSP_0EEEEEENS4_6LayoutINS5_IJSB_SB_SB_EEENS5_IJNSA_ILi0EEESU_SU_EEEEENS5_IJNS4_10UnderscoreESX_SX_EEEEENS4_23SM90_TMA_LOAD_MULTICASTENS4_14ComposedLayoutINS4_7SwizzleILi2ELi4ELi3EEENS4_18smem_ptr_flag_bitsILi16EEENSS_INS5_IJSC_SG_EEENS5_IJSG_SB_EEEEEEEvNS4_8identityENS4_13SM90_TMA_LOADES19_vS1A_EENS_8epilogue10collective18CollectiveEpilogueINS1D_23Sm100TmaWarpSpecializedILi4ELi2ELi32ELb1ELb0EEEJSH_NS5_IJNSS_ISF_SB_EENSS_ISG_SB_EEEEESI_SJ_SI_SJ_NS1D_6fusion15FusionCallbacksIS1H_NS1L_17LinearCombinationISI_fSI_fLNS_15FloatRoundStyleE2EEESH_S1K_JEEENS4_5SM1004TMEM4LOAD26SM100_TMEM_LOAD_32dp32b32xES1B_S19_NS4_39AutoVectorizingCopyWithAssumedAlignmentILi128EEENS4_14SM90_TMA_STOREES19_S1W_S1W_EEEvvEEEEvNT_6ParamsE) ;  /* 0xffffff5402c87950 */ /* 0x000fea0003c3ffff */
        .weak           $__internal_1_$__cuda_sm10x_tcgen05_guardrail_trap_phase_invalid_during_alloc
        .type           $__internal_1_$__cuda_sm10x_tcgen05_guardrail_trap_phase_invalid_during_alloc,@function
        .size           $__internal_1_$__cuda_sm10x_tcgen05_guardrail_trap_phase_invalid_during_alloc,($__internal_2_$__cuda_sm10x_tcgen05_guardrail_trap_unallocated_columns_being_dealloced - $__internal_1_$__cuda_sm10x_tcgen05_guardrail_trap_phase_invalid_during_alloc)
$__internal_1_$__cuda_sm10x_tcgen05_guardrail_trap_phase_invalid_during_alloc:
[----:B------:R-:W-:Y:S05]  /*a8e0*/  BPT.TRAP 0x1 ;  /* 0x000000040000795c */ /* 0x000fea0000300000 */
[----:B------:R-:W-:-:S04]  /*a8f0*/  MOV R5, 0x0 ;  /* 0x0000000000057802 */ /* 0x000fc80000000f00 */
[----:B------:R-:W-:Y:S05]  /*a900*/  RET.REL.NODEC R4 `(_ZN7cutlass13device_kernelINS_4gemm6kernel13GemmUniversalIN4cute5tupleIJiiiiEEENS1_10collective13CollectiveMmaINS1_35MainloopSm100TmaUmmaWarpSpecializedILi12ELi2ELi4ENS5_IJNS4_1CILi1EEENSA_ILi8EEESB_EEEEENS5_IJNSA_ILi128EEESF_NSA_ILi32EEEEEENS_10bfloat16_tENS5_IJlSB_lEEESI_SJ_NS4_8TiledMMAINS4_8MMA_AtomIJNS4_20SM100_MMA_F16BF16_SSISI_SI_fLi128ELi128ELNS4_4UMMA5MajorE0ELSO_0ELNSN_7ScaleInE0ELSP_0EEEEEENS4_6LayoutINS5_IJSB_SB_SB_EEENS5_IJNSA_ILi0EEESU_SU_EEEEENS5_IJNS4_10UnderscoreESX_SX_EEEEENS4_23SM90_TMA_LOAD_MULTICASTENS4_14ComposedLayoutINS4_7SwizzleILi2ELi4ELi3EEENS4_18smem_ptr_flag_bitsILi16EEENSS_INS5_IJSC_SG_EEENS5_IJSG_SB_EEEEEEEvNS4_8identityENS4_13SM90_TMA_LOADES19_vS1A_EENS_8epilogue10collective18CollectiveEpilogueINS1D_23Sm100TmaWarpSpecializedILi4ELi2ELi32ELb1ELb0EEEJSH_NS5_IJNSS_ISF_SB_EENSS_ISG_SB_EEEEESI_SJ_SI_SJ_NS1D_6fusion15FusionCallbacksIS1H_NS1L_17LinearCombinationISI_fSI_fLNS_15FloatRoundStyleE2EEESH_S1K_JEEENS4_5SM1004TMEM4LOAD26SM100_TMEM_LOAD_32dp32b32xES1B_S19_NS4_39AutoVectorizingCopyWithAssumedAlignmentILi128EEENS4_14SM90_TMA_STOREES19_S1W_S1W_EEEvvEEEEvNT_6ParamsE) ;  /* 0xffffff5404bc7950 */ /* 0x000fea0003c3ffff */
        .weak           $__internal_2_$__cuda_sm10x_tcgen05_guardrail_trap_unallocated_columns_being_dealloced
        .type           $__internal_2_$__cuda_sm10x_tcgen05_guardrail_trap_unallocated_columns_being_dealloced,@function
        .size           $__internal_2_$__cuda_sm10x_tcgen05_guardrail_trap_unallocated_columns_being_dealloced,(.L_x_208 - $__internal_2_$__cuda_sm10x_tcgen05_guardrail_trap_unallocated_columns_being_dealloced)
$__internal_2_$__cuda_sm10x_tcgen05_guardrail_trap_unallocated_columns_being_dealloced:
[----:B------:R-:W-:Y:S05]  /*a910*/  BPT.TRAP 0x1 ;  /* 0x000000040000795c */ /* 0x000fea0000300000 */
[----:B------:R-:W-:-:S04]  /*a920*/  HFMA2 R3, -RZ, RZ, 0, 0 ;  /* 0x00000000ff037431 */ /* 0x000fc800000001ff */
[----:B------:R-:W-:Y:S05]  /*a930*/  RET.REL.NODEC R2 `(_ZN7cutlass13device_kernelINS_4gemm6kernel13GemmUniversalIN4cute5tupleIJiiiiEEENS1_10collective13CollectiveMmaINS1_35MainloopSm100TmaUmmaWarpSpecializedILi12ELi2ELi4ENS5_IJNS4_1CILi1EEENSA_ILi8EEESB_EEEEENS5_IJNSA_ILi128EEESF_NSA_ILi32EEEEEENS_10bfloat16_tENS5_IJlSB_lEEESI_SJ_NS4_8TiledMMAINS4_8MMA_AtomIJNS4_20SM100_MMA_F16BF16_SSISI_SI_fLi128ELi128ELNS4_4UMMA5MajorE0ELSO_0ELNSN_7ScaleInE0ELSP_0EEEEEENS4_6LayoutINS5_IJSB_SB_SB_EEENS5_IJNSA_ILi0EEESU_SU_EEEEENS5_IJNS4_10UnderscoreESX_SX_EEEEENS4_23SM90_TMA_LOAD_MULTICASTENS4_14ComposedLayoutINS4_7SwizzleILi2ELi4ELi3EEENS4_18smem_ptr_flag_bitsILi16EEENSS_INS5_IJSC_SG_EEENS5_IJSG_SB_EEEEEEEvNS4_8identityENS4_13SM90_TMA_LOADES19_vS1A_EENS_8epilogue10collective18CollectiveEpilogueINS1D_23Sm100TmaWarpSpecializedILi4ELi2ELi32ELb1ELb0EEEJSH_NS5_IJNSS_ISF_SB_EENSS_ISG_SB_EEEEESI_SJ_SI_SJ_NS1D_6fusion15FusionCallbacksIS1H_NS1L_17LinearCombinationISI_fSI_fLNS_15FloatRoundStyleE2EEESH_S1K_JEEENS4_5SM1004TMEM4LOAD26SM100_TMEM_LOAD_32dp32b32xES1B_S19_NS4_39AutoVectorizingCopyWithAssumedAlignmentILi128EEENS4_14SM90_TMA_STOREES19_S1W_S1W_EEEvvEEEEvNT_6ParamsE) ;  /* 0xffffff5402b07950 */ /* 0x000fea0003c3ffff */
.L_x_207:
[----:B------:R-:W-:-:S00]  /*a940*/  BRA `(.L_x_207) ;  /* 0xfffffffc00fc7947 */ /* 0x000fc0000383ffff */
[----:B------:R-:W-:-:S00]  /*a950*/  NOP ;  /* 0x0000000000007918 */ /* 0x000fc00000000000 */
        /* <DEDUP_REMOVED lines=10> */
.L_x_208:


//--------------------- .nv.global.init           --------------------------
	.section	.nv.global.init,"aw",@progbits
.nv.global.init:
	.type		$str$27,@object
	.size		$str$27,($str$28 - $str$27)
$str$27:
        /*0000*/ 	.byte	0x28, 0x61, 0x64, 0x64, 0x72, 0x65, 0x73, 0x73, 0x20, 0x26, 0x20, 0x6d, 0x61, 0x73, 0x6b, 0x29
        /*0010*/ 	.byte	0x20, 0x3d, 0x3d, 0x20, 0x30, 0x00
	.type		$str$28,@object
	.size		$str$28,($str$26 - $str$28)
$str$28:
        /*0016*/ 	.byte	0x2f, 0x74, 0x6d, 0x70, 0x2f, 0x63, 0x75, 0x74, 0x6c, 0x61, 0x73, 0x73, 0x5f, 0x73, 0x77, 0x65
        /*0026*/ 	.byte	0x65, 0x70, 0x5f, 0x73, 0x72, 0x63, 0x2f, 0x69, 0x6e, 0x63, 0x6c, 0x75, 0x64, 0x65, 0x2f, 0x63
        /*0036*/ 	.byte	0x75, 0x74, 0x65, 0x2f, 0x70, 0x6f, 0x69, 0x6e, 0x74, 0x65, 0x72, 0x5f, 0x66, 0x6c, 0x61, 0x67
        /*0046*/ 	.byte	0x67, 0x65, 0x64, 0x2e, 0x68, 0x70, 0x70, 0x00
	.type		$str$26,@object
	.size		$str$26,($str$25 - $str$26)
$str$26:
        /*004e*/ 	.byte	0x2f, 0x74, 0x6d, 0x70, 0x2f, 0x63, 0x75, 0x74, 0x6c, 0x61, 0x73, 0x73, 0x5f, 0x73, 0x77, 0x65
        /*005e*/ 	.byte	0x65, 0x70, 0x5f, 0x73, 0x72, 0x63, 0x2f, 0x69, 0x6e, 0x63, 0x6c, 0x75, 0x64, 0x65, 0x2f, 0x63
        /*006e*/ 	.byte	0x75, 0x74, 0x65, 0x2f, 0x61, 0x74, 0x6f, 0x6d, 0x2f, 0x63, 0x6f, 0x70, 0x79, 0x5f, 0x74, 0x72
        /*007e*/ 	.byte	0x61, 0x69, 0x74, 0x73, 0x5f, 0x73, 0x6d, 0x31, 0x30, 0x30, 0x2e, 0x68, 0x70, 0x70, 0x00
	.type		$str$25,@object
	.size		$str$25,(__unnamed_1 - $str$25)
$str$25:
        /*008d*/ 	.byte	0x28, 0x28, 0x75, 0x69, 0x6e, 0x74, 0x33, 0x32, 0x5f, 0x74, 0x28, 0x74, 0x68, 0x72, 0x65, 0x61
        /*009d*/ 	.byte	0x64, 0x49, 0x64, 0x78, 0x2e, 0x78, 0x29, 0x20, 0x2f, 0x20, 0x33, 0x32, 0x29, 0x20, 0x25, 0x20
        /*00ad*/ 	.byte	0x34, 0x29, 0x20, 0x3d, 0x3d, 0x20, 0x28, 0x28, 0x28, 0x74, 0x6d, 0x65, 0x6d, 0x5f, 0x61, 0x64
        /*00bd*/ 	.byte	0x64, 0x72, 0x20, 0x3e, 0x3e, 0x20, 0x31, 0x36, 0x29, 0x20, 0x2f, 0x20, 0x33, 0x32, 0x29, 0x20
        /*00cd*/ 	.byte	0x25, 0x20, 0x34, 0x29, 0x00
	.type		__unnamed_1,@object
	.size		__unnamed_1,(__unnamed_2 - __unnamed_1)
__unnamed_1:
        /*00d2*/ 	.byte	0x61, 0x75, 0x74, 0x6f, 0x20, 0x63, 0x75, 0x74, 0x65, 0x3a, 0x3a, 0x61, 0x73, 0x5f, 0x70, 0x6f
        /* <DEDUP_REMOVED lines=24> */
        /*0262*/ 	.byte	0x34, 0x30, 0x39, 0x36, 0x3e, 0x3e, 0x3e, 0x3e, 0x5d, 0x00
	.type		__unnamed_2,@object
	.size		__unnamed_2,(.L_2 - __unnamed_2)
__unnamed_2:
        /* <DEDUP_REMOVED lines=42> */
        /*050c*/ 	.byte	0x3e, 0x3e, 0x5d, 0x00
.L_2:


//--------------------- .nv.shared._ZN7cutlass13device_kernelINS_4gemm6kernel13GemmUniversalIN4cute5tupleIJiiiiEEENS1_10collective13CollectiveMmaINS1_35MainloopSm100TmaUmmaWarpSpecializedILi12ELi2ELi4ENS5_IJNS4_1CILi1EEENSA_ILi8EEESB_EEEEENS5_IJNSA_ILi128EEESF_NSA_ILi32EEEEEENS_10bfloat16_tENS5_IJlSB_lEEESI_SJ_NS4_8TiledMMAINS4_8MMA_AtomIJNS4_20SM100_MMA_F16BF16_SSISI_SI_fLi128ELi128ELNS4_4UMMA5MajorE0ELSO_0ELNSN_7ScaleInE0ELSP_0EEEEEENS4_6LayoutINS5_IJSB_SB_SB_EEENS5_IJNSA_ILi0EEESU_SU_EEEEENS5_IJNS4_10UnderscoreESX_SX_EEEEENS4_23SM90_TMA_LOAD_MULTICASTENS4_14ComposedLayoutINS4_7SwizzleILi2ELi4ELi3EEENS4_18smem_ptr_flag_bitsILi16EEENSS_INS5_IJSC_SG_EEENS5_IJSG_SB_EEEEEEEvNS4_8identityENS4_13SM90_TMA_LOADES19_vS1A_EENS_8epilogue10collective18CollectiveEpilogueINS1D_23Sm100TmaWarpSpecializedILi4ELi2ELi32ELb1ELb0EEEJSH_NS5_IJNSS_ISF_SB_EENSS_ISG_SB_EEEEESI_SJ_SI_SJ_NS1D_6fusion15FusionCallbacksIS1H_NS1L_17LinearCombinationISI_fSI_fLNS_15FloatRoundStyleE2EEESH_S1K_JEEENS4_5SM1004TMEM4LOAD26SM100_TMEM_LOAD_32dp32b32xES1B_S19_NS4_39AutoVectorizingCopyWithAssumedAlignmentILi128EEENS4_14SM90_TMA_STOREES19_S1W_S1W_EEEvvEEEEvNT_6ParamsE --------------------------
	.section	.nv.shared._ZN7cutlass13device_kernelINS_4gemm6kernel13GemmUniversalIN4cute5tupleIJiiiiEEENS1_10collective13CollectiveMmaINS1_35MainloopSm100TmaUmmaWarpSpecializedILi12ELi2ELi4ENS5_IJNS4_1CILi1EEENSA_ILi8EEESB_EEEEENS5_IJNSA_ILi128EEESF_NSA_ILi32EEEEEENS_10bfloat16_tENS5_IJlSB_lEEESI_SJ_NS4_8TiledMMAINS4_8MMA_AtomIJNS4_20SM100_MMA_F16BF16_SSISI_SI_fLi128ELi128ELNS4_4UMMA5MajorE0ELSO_0ELNSN_7ScaleInE0ELSP_0EEEEEENS4_6LayoutINS5_IJSB_SB_SB_EEENS5_IJNSA_ILi0EEESU_SU_EEEEENS5_IJNS4_10UnderscoreESX_SX_EEEEENS4_23SM90_TMA_LOAD_MULTICASTENS4_14ComposedLayoutINS4_7SwizzleILi2ELi4ELi3EEENS4_18smem_ptr_flag_bitsILi16EEENSS_INS5_IJSC_SG_EEENS5_IJSG_SB_EEEEEEEvNS4_8identityENS4_13SM90_TMA_LOADES19_vS1A_EENS_8epilogue10collective18CollectiveEpilogueINS1D_23Sm100TmaWarpSpecializedILi4ELi2ELi32ELb1ELb0EEEJSH_NS5_IJNSS_ISF_SB_EENSS_ISG_SB_EEEEESI_SJ_SI_SJ_NS1D_6fusion15FusionCallbacksIS1H_NS1L_17LinearCombinationISI_fSI_fLNS_15FloatRoundStyleE2EEESH_S1K_JEEENS4_5SM1004TMEM4LOAD26SM100_TMEM_LOAD_32dp32b32xES1B_S19_NS4_39AutoVectorizingCopyWithAssumedAlignmentILi128EEENS4_14SM90_TMA_STOREES19_S1W_S1W_EEEvvEEEEvNT_6ParamsE,"aw",@nobits
	.sectionflags	@""
	.align	16
	.zero		1024


//--------------------- .nv.shared.reserved.0     --------------------------
	.section	.nv.shared.reserved.0,"aw",@nobits
	.weak		__nv_reservedSMEM_offset_0_alias
	.size		__nv_reservedSMEM_offset_0_alias, 0, 64
	.other		__nv_reservedSMEM_offset_0_alias,@"STO_CUDA_RESERVED_SHARED STV_DEFAULT"
__nv_reservedSMEM_offset_0_alias:
	.zero		0
.nv.shared.reserved.0:
	.zero		64
	.weak		__nv_reservedSMEM_tcgen05_partition
	.type		__nv_reservedSMEM_tcgen05_partition,@object
	.size		__nv_reservedSMEM_tcgen05_partition,(.L_0 - __nv_reservedSMEM_tcgen05_partition)
__nv_reservedSMEM_tcgen05_partition:
	.zero		32
.L_0:


//--------------------- .nv.global                --------------------------
	.section	.nv.global,"aw",@nobits
.nv.global:
	.type		_ZN40_INTERNAL_fdca56b5_4_k_cu_2261b4b1_349264cute1_E,@object
	.size		_ZN40_INTERNAL_fdca56b5_4_k_cu_2261b4b1_349264cute1_E,(_ZN40_INTERNAL_fdca56b5_4_k_cu_2261b4b1_349264cuda3std3__45__cpo6cbeginE - _ZN40_INTERNAL_fdca56b5_4_k_cu_2261b4b1_349264cute1_E)
_ZN40_INTERNAL_fdca56b5_4_k_cu_2261b4b1_349264cute1_E:
	.zero		1
	.type		_ZN40_INTERNAL_fdca56b5_4_k_cu_2261b4b1_349264cuda3std3__45__cpo6cbeginE,@object
	.size		_ZN40_INTERNAL_fdca56b5_4_k_cu_2261b4b1_349264cuda3std3__45__cpo6cbeginE,(_ZN40_INTERNAL_fdca56b5_4_k_cu_2261b4b1_349264cuda3std3__48in_placeE - _ZN40_INTERNAL_fdca56b5_4_k_cu_2261b4b1_349264cuda3std3__45__cpo6cbeginE)
_ZN40_INTERNAL_fdca56b5_4_k_cu_2261b4b1_349264cuda3std3__45__cpo6cbeginE:
	.zero		1
	.type		_ZN40_INTERNAL_fdca56b5_4_k_cu_2261b4b1_349264cuda3std3__48in_placeE,@object
	.size		_ZN40_INTERNAL_fdca56b5_4_k_cu_2261b4b1_349264cuda3std3__48in_placeE,(_ZN40_INTERNAL_fdca56b5_4_k_cu_2261b4b1_349264cuda3std6ranges3__45__cpo9iter_moveE - _ZN40_INTERNAL_fdca56b5_4_k_cu_2261b4b1_349264cuda3std3__48in_placeE)
_ZN40_INTERNAL_fdca56b5_4_k_cu_2261b4b1_349264cuda3std3__48in_placeE:
	.zero		1
	.type		_ZN40_INTERNAL_fdca56b5_4_k_cu_2261b4b1_349264cuda3std6ranges3__45__cpo9iter_moveE,@object
	.size		_ZN40_INTERNAL_fdca56b5_4_k_cu_2261b4b1_349264cuda3std6ranges3__45__cpo9iter_moveE,(_ZN40_INTERNAL_fdca56b5_4_k_cu_2261b4b1_349264cuda3std3__45__cpo5beginE - _ZN40_INTERNAL_fdca56b5_4_k_cu_2261b4b1_349264cuda3std6ranges3__45__cpo9iter_moveE)
_ZN40_INTERNAL_fdca56b5_4_k_cu_2261b4b1_349264cuda3std6ranges3__45__cpo9iter_moveE:
	.zero		1
	.type		_ZN40_INTERNAL_fdca56b5_4_k_cu_2261b4b1_349264cuda3std3__45__cpo5beginE,@object
	.size		_ZN40_INTERNAL_fdca56b5_4_k_cu_2261b4b1_349264cuda3std3__45__cpo5beginE,(_ZN40_INTERNAL_fdca56b5_4_k_cu_2261b4b1_349264cuda3std3__442_GLOBAL__N__fdca56b5_4_k_cu_2261b4b1_349266ignoreE - _ZN40_INTERNAL_fdca56b5_4_k_cu_2261b4b1_349264cuda3std3__45__cpo5beginE)
_ZN40_INTERNAL_fdca56b5_4_k_cu_2261b4b1_349264cuda3std3__45__cpo5beginE:
	.zero		1
	.type		_ZN40_INTERNAL_fdca56b5_4_k_cu_2261b4b1_349264cuda3std3__442_GLOBAL__N__fdca56b5_4_k_cu_2261b4b1_349266ignoreE,@object
	.size		_ZN40_INTERNAL_fdca56b5_4_k_cu_2261b4b1_349264cuda3std3__442_GLOBAL__N__fdca56b5_4_k_cu_2261b4b1_349266ignoreE,(_ZN40_INTERNAL_fdca56b5_4_k_cu_2261b4b1_349264cute7productE - _ZN40_INTERNAL_fdca56b5_4_k_cu_2261b4b1_349264cuda3std3__442_GLOBAL__N__fdca56b5_4_k_cu_2261b4b1_349266ignoreE)
_ZN40_INTERNAL_fdca56b5_4_k_cu_2261b4b1_349264cuda3std3__442_GLOBAL__N__fdca56b5_4_k_cu_2261b4b1_349266ignoreE:
	.zero		1
	.type		_ZN40_INTERNAL_fdca56b5_4_k_cu_2261b4b1_349264cute7productE,@object
	.size		_ZN40_INTERNAL_fdca56b5_4_k_cu_2261b4b1_349264cute7productE,(_ZN40_INTERNAL_fdca56b5_4_k_cu_2261b4b1_349264cuda3std3__45__cpo3endE - _ZN40_INTERNAL_fdca56b5_4_k_cu_2261b4b1_349264cute7productE)
_ZN40_INTERNAL_fdca56b5_4_k_cu_2261b4b1_349264cute7productE:
	.zero		1
	.type		_ZN40_INTERNAL_fdca56b5_4_k_cu_2261b4b1_349264cuda3std3__45__cpo3endE,@object
	.size		_ZN40_INTERNAL_fdca56b5_4_k_cu_2261b4b1_349264cuda3std3__45__cpo3endE,(_ZN40_INTERNAL_fdca56b5_4_k_cu_2261b4b1_349264cuda3std3__419piecewise_constructE - _ZN40_INTERNAL_fdca56b5_4_k_cu_2261b4b1_349264cuda3std3__45__cpo3endE)
_ZN40_INTERNAL_fdca56b5_4_k_cu_2261b4b1_349264cuda3std3__45__cpo3endE:
	.zero		1
	.type		_ZN40_INTERNAL_fdca56b5_4_k_cu_2261b4b1_349264cuda3std3__419piecewise_constructE,@object
	.size		_ZN40_INTERNAL_fdca56b5_4_k_cu_2261b4b1_349264cuda3std3__419piecewise_constructE,(_ZN40_INTERNAL_fdca56b5_4_k_cu_2261b4b1_349264cuda3std3__45__cpo4cendE - _ZN40_INTERNAL_fdca56b5_4_k_cu_2261b4b1_349264cuda3std3__419piecewise_constructE)
_ZN40_INTERNAL_fdca56b5_4_k_cu_2261b4b1_349264cuda3std3__419piecewise_constructE:
	.zero		1
	.type		_ZN40_INTERNAL_fdca56b5_4_k_cu_2261b4b1_349264cuda3std3__45__cpo4cendE,@object
	.size		_ZN40_INTERNAL_fdca56b5_4_k_cu_2261b4b1_349264cuda3std3__45__cpo4cendE,(_ZN40_INTERNAL_fdca56b5_4_k_cu_2261b4b1_349264cuda3std6ranges3__45__cpo4swapE - _ZN40_INTERNAL_fdca56b5_4_k_cu_2261b4b1_349264cuda3std3__45__cpo4cendE)
_ZN40_INTERNAL_fdca56b5_4_k_cu_2261b4b1_349264cuda3std3__45__cpo4cendE:
	.zero		1
	.type		_ZN40_INTERNAL_fdca56b5_4_k_cu_2261b4b1_349264cuda3std6ranges3__45__cpo4swapE,@object
	.size		_ZN40_INTERNAL_fdca56b5_4_k_cu_2261b4b1_349264cuda3std6ranges3__45__cpo4swapE,(.L_10 - _ZN40_INTERNAL_fdca56b5_4_k_cu_2261b4b1_349264cuda3std6ranges3__45__cpo4swapE)
_ZN40_INTERNAL_fdca56b5_4_k_cu_2261b4b1_349264cuda3std6ranges3__45__cpo4swapE:
	.zero		1
.L_10:


//--------------------- .nv.constant0._ZN7cutlass13device_kernelINS_4gemm6kernel13GemmUniversalIN4cute5tupleIJiiiiEEENS1_10collective13CollectiveMmaINS1_35MainloopSm100TmaUmmaWarpSpecializedILi12ELi2ELi4ENS5_IJNS4_1CILi1EEENSA_ILi8EEESB_EEEEENS5_IJNSA_ILi128EEESF_NSA_ILi32EEEEEENS_10bfloat16_tENS5_IJlSB_lEEESI_SJ_NS4_8TiledMMAINS4_8MMA_AtomIJNS4_20SM100_MMA_F16BF16_SSISI_SI_fLi128ELi128ELNS4_4UMMA5MajorE0ELSO_0ELNSN_7ScaleInE0ELSP_0EEEEEENS4_6LayoutINS5_IJSB_SB_SB_EEENS5_IJNSA_ILi0EEESU_SU_EEEEENS5_IJNS4_10UnderscoreESX_SX_EEEEENS4_23SM90_TMA_LOAD_MULTICASTENS4_14ComposedLayoutINS4_7SwizzleILi2ELi4ELi3EEENS4_18smem_ptr_flag_bitsILi16EEENSS_INS5_IJSC_SG_EEENS5_IJSG_SB_EEEEEEEvNS4_8identityENS4_13SM90_TMA_LOADES19_vS1A_EENS_8epilogue10collective18CollectiveEpilogueINS1D_23Sm100TmaWarpSpecializedILi4ELi2ELi32ELb1ELb0EEEJSH_NS5_IJNSS_ISF_SB_EENSS_ISG_SB_EEEEESI_SJ_SI_SJ_NS1D_6fusion15FusionCallbacksIS1H_NS1L_17LinearCombinationISI_fSI_fLNS_15FloatRoundStyleE2EEESH_S1K_JEEENS4_5SM1004TMEM4LOAD26SM100_TMEM_LOAD_32dp32b32xES1B_S19_NS4_39AutoVectorizingCopyWithAssumedAlignmentILi128EEENS4_14SM90_TMA_STOREES19_S1W_S1W_EEEvvEEEEvNT_6ParamsE --------------------------
	.section	.nv.constant0._ZN7cutlass13device_kernelINS_4gemm6kernel13GemmUniversalIN4cute5tupleIJiiiiEEENS1_10collective13CollectiveMmaINS1_35MainloopSm100TmaUmmaWarpSpecializedILi12ELi2ELi4ENS5_IJNS4_1CILi1EEENSA_ILi8EEESB_EEEEENS5_IJNSA_ILi128EEESF_NSA_ILi32EEEEEENS_10bfloat16_tENS5_IJlSB_lEEESI_SJ_NS4_8TiledMMAINS4_8MMA_AtomIJNS4_20SM100_MMA_F16BF16_SSISI_SI_fLi128ELi128ELNS4_4UMMA5MajorE0ELSO_0ELNSN_7ScaleInE0ELSP_0EEEEEENS4_6LayoutINS5_IJSB_SB_SB_EEENS5_IJNSA_ILi0EEESU_SU_EEEEENS5_IJNS4_10UnderscoreESX_SX_EEEEENS4_23SM90_TMA_LOAD_MULTICASTENS4_14ComposedLayoutINS4_7SwizzleILi2ELi4ELi3EEENS4_18smem_ptr_flag_bitsILi16EEENSS_INS5_IJSC_SG_EEENS5_IJSG_SB_EEEEEEEvNS4_8identityENS4_13SM90_TMA_LOADES19_vS1A_EENS_8epilogue10collective18CollectiveEpilogueINS1D_23Sm100TmaWarpSpecializedILi4ELi2ELi32ELb1ELb0EEEJSH_NS5_IJNSS_ISF_SB_EENSS_ISG_SB_EEEEESI_SJ_SI_SJ_NS1D_6fusion15FusionCallbacksIS1H_NS1L_17LinearCombinationISI_fSI_fLNS_15FloatRoundStyleE2EEESH_S1K_JEEENS4_5SM1004TMEM4LOAD26SM100_TMEM_LOAD_32dp32b32xES1B_S19_NS4_39AutoVectorizingCopyWithAssumedAlignmentILi128EEENS4_14SM90_TMA_STOREES19_S1W_S1W_EEEvvEEEEvNT_6ParamsE,"a",@progbits
	.sectionflags	@""
	.align	4
.nv.constant0._ZN7cutlass13device_kernelINS_4gemm6kernel13GemmUniversalIN4cute5tupleIJiiiiEEENS1_10collective13CollectiveMmaINS1_35MainloopSm100TmaUmmaWarpSpecializedILi12ELi2ELi4ENS5_IJNS4_1CILi1EEENSA_ILi8EEESB_EEEEENS5_IJNSA_ILi128EEESF_NSA_ILi32EEEEEENS_10bfloat16_tENS5_IJlSB_lEEESI_SJ_NS4_8TiledMMAINS4_8MMA_AtomIJNS4_20SM100_MMA_F16BF16_SSISI_SI_fLi128ELi128ELNS4_4UMMA5MajorE0ELSO_0ELNSN_7ScaleInE0ELSP_0EEEEEENS4_6LayoutINS5_IJSB_SB_SB_EEENS5_IJNSA_ILi0EEESU_SU_EEEEENS5_IJNS4_10UnderscoreESX_SX_EEEEENS4_23SM90_TMA_LOAD_MULTICASTENS4_14ComposedLayoutINS4_7SwizzleILi2ELi4ELi3EEENS4_18smem_ptr_flag_bitsILi16EEENSS_INS5_IJSC_SG_EEENS5_IJSG_SB_EEEEEEEvNS4_8identityENS4_13SM90_TMA_LOADES19_vS1A_EENS_8epilogue10collective18CollectiveEpilogueINS1D_23Sm100TmaWarpSpecializedILi4ELi2ELi32ELb1ELb0EEEJSH_NS5_IJNSS_ISF_SB_EENSS_ISG_SB_EEEEESI_SJ_SI_SJ_NS1D_6fusion15FusionCallbacksIS1H_NS1L_17LinearCombinationISI_fSI_fLNS_15FloatRoundStyleE2EEESH_S1K_JEEENS4_5SM1004TMEM4LOAD26SM100_TMEM_LOAD_32dp32b32xES1B_S19_NS4_39AutoVectorizingCopyWithAssumedAlignmentILi128EEENS4_14SM90_TMA_STOREES19_S1W_S1W_EEEvvEEEEvNT_6ParamsE:
	.zero		2944


//--------------------- SYMBOLS --------------------------

	.type		.nv.reservedSmem.offset0,@object
	.size		.nv.reservedSmem.offset0,0x4
	.type		.nv.reservedSmem.cap,@object
	.size		.nv.reservedSmem.cap,0x4
	.type		__assertfail,@function
